def gluon_mma(
    a_ptr,
    b_ptr,
    c_ptr,
    M: gl.constexpr,
    N: gl.constexpr,
    K: gl.constexpr,
    BLK_A: gl.constexpr,
    BLK_B: gl.constexpr,
    SHARED_A: gl.constexpr,
    SHARED_B: gl.constexpr,
    ACC_LAYOUT: gl.constexpr,
    TMEM_LAYOUT: gl.constexpr,
    USE_TCGEN05: gl.constexpr,
    IS_ASYNC: gl.constexpr,
):
    offs_m = gl.arange(0, M, layout=gl.SliceLayout(1, BLK_A))
    offs_ka = gl.arange(0, K, layout=gl.SliceLayout(0, BLK_A))
    offs_kb = gl.arange(0, K, layout=gl.SliceLayout(1, BLK_B))
    offs_n = gl.arange(0, N, layout=gl.SliceLayout(0, BLK_B))
    a = gl.load(a_ptr + offs_m[:, None] * K + offs_ka[None, :])
    b = gl.load(b_ptr + offs_kb[:, None] * N + offs_n[None, :])
    a_smem = gl.allocate_shared_memory(a.dtype, [M, K], SHARED_A, a)
    b_smem = gl.allocate_shared_memory(b.dtype, [K, N], SHARED_B, b)

    if USE_TCGEN05:
        fence_async_shared()
        bar = gl.allocate_shared_memory(gl.int64, [1], mbarrier.MBarrierLayout())
        mbarrier.init(bar, count=1)
        acc_tmem = allocate_tensor_memory(gl.float32, [M, N], TMEM_LAYOUT)
        tcgen05_mma(a_smem, b_smem, acc_tmem, use_acc=False)
        tcgen05_commit(bar)
        mbarrier.wait(bar, phase=0)
        mbarrier.invalidate(bar)
        acc = acc_tmem.load(ACC_LAYOUT)
    else:
        acc = gl.zeros([M, N], dtype=gl.float32, layout=ACC_LAYOUT)
        acc = hopper.warpgroup_mma(a_smem, b_smem, acc, is_async=IS_ASYNC)
        if IS_ASYNC:
            acc = hopper.warpgroup_mma_wait(num_outstanding=0, deps=[acc])

    out_layout: gl.constexpr = gl.BlockedLayout(
        [1, 1], [1, 32], [gl.num_warps(), 1], [1, 0]
    )
    acc = gl.convert_layout(acc, out_layout)
    offs_cm = gl.arange(0, M, layout=gl.SliceLayout(1, out_layout))
    offs_cn = gl.arange(0, N, layout=gl.SliceLayout(0, out_layout))
    gl.store(c_ptr + offs_cm[:, None] * N + offs_cn[None, :], acc)

# config = {"BLOCK_K": 16, "BLOCK_M": 256, "BLOCK_N": 64, "arch": "sm_90", "dtype": "fp16", "is_async": 1, "num_warps": 4}
# arch = sm_90


// ===== COMPILED SASS (sm_90a) =====

	.target	sm_90a

	.elftype	@"ET_EXEC"


//--------------------- .note.nv.tkinfo           --------------------------
	.section	.note.nv.tkinfo,"",@"SHT_NOTE"
	.sectionflags	@"SHF_NOTE_NV_TKINFO"
	.tkinfo
        /*0018*/ 	.word	0x00000002
        /*0030*/ 	.string	""
        /*0030*/ 	.string	"ptxas"
        /*0030*/ 	.string	"Cuda compilation tools, release 13.0, V13.0.88"
        /*0030*/ 	.string	"Build cuda_13.0.r13.0/compiler.36424714_0"
        /*0030*/ 	.string	"-v  -suppress-debug-info  -lineinfo  -arch sm_90a "



//--------------------- .note.nv.cuinfo           --------------------------
	.section	.note.nv.cuinfo,"",@"SHT_NOTE"
	.sectionflags	@"SHF_NOTE_NV_CUINFO"
        /*0018*/ 	.short	0x0002
        /*001a*/ 	.short	0x005a
        /*001c*/ 	.short	0x0082
	.zero		2


//--------------------- .nv.info                  --------------------------
	.section	.nv.info,"",@"SHT_CUDA_INFO"
	.align	4


	//----- nvinfo : EIATTR_REGCOUNT
	.align		4
        /*0000*/ 	.byte	0x04, 0x2f
        /*0002*/ 	.short	(.L_1 - .L_0)
	.align		4
.L_0:
        /*0004*/ 	.word	index@(gluon_mma)
        /*0008*/ 	.word	0x000000fe


	//----- nvinfo : EIATTR_FRAME_SIZE
	.align		4
.L_1:
        /*000c*/ 	.byte	0x04, 0x11
        /*000e*/ 	.short	(.L_3 - .L_2)
	.align		4
.L_2:
        /*0010*/ 	.word	index@(gluon_mma)
        /*0014*/ 	.word	0x00000068


	//----- nvinfo : EIATTR_MIN_STACK_SIZE
	.align		4
.L_3:
        /*0018*/ 	.byte	0x04, 0x12
        /*001a*/ 	.short	(.L_5 - .L_4)
	.align		4
.L_4:
        /*001c*/ 	.word	index@(gluon_mma)
        /*0020*/ 	.word	0x00000068
.L_5:


//--------------------- .nv.compat                --------------------------
	.section	.nv.compat,"",@"SHT_CUDA_COMPAT_INFO"
	.align	4
        /*0000*/ 	.byte	0x02, 0x09, 0x01, 0x00, 0x02, 0x02, 0x04, 0x00, 0x02, 0x05, 0x05, 0x00, 0x03, 0x07, 0x01, 0x01
        /*0010*/ 	.byte	0x02, 0x03, 0x00, 0x00, 0x02, 0x06, 0x01, 0x00, 0x04, 0x0b, 0x08, 0x00, 0x00, 0x00, 0x00, 0x00
        /*0020*/ 	.byte	0x00, 0x00, 0x00, 0x00


//--------------------- .nv.info.gluon_mma        --------------------------
	.section	.nv.info.gluon_mma,"",@"SHT_CUDA_INFO"
	.sectionflags	@""
	.align	4


	//----- nvinfo : EIATTR_CUDA_API_VERSION
	.align		4
        /*0000*/ 	.byte	0x04, 0x37
        /*0002*/ 	.short	(.L_7 - .L_6)
.L_6:
        /*0004*/ 	.word	0x00000082


	//----- nvinfo : EIATTR_KPARAM_INFO
	.align		4
.L_7:
        /*0008*/ 	.byte	0x04, 0x17
        /*000a*/ 	.short	(.L_9 - .L_8)
.L_8:
        /*000c*/ 	.word	0x00000000
        /*0010*/ 	.short	0x0004
        /*0012*/ 	.short	0x0020
        /*0014*/ 	.byte	0x00, 0xf4, 0x21, 0x00


	//----- nvinfo : EIATTR_KPARAM_INFO
	.align		4
.L_9:
        /*0018*/ 	.byte	0x04, 0x17
        /*001a*/ 	.short	(.L_11 - .L_10)
.L_10:
        /*001c*/ 	.word	0x00000000
        /*0020*/ 	.short	0x0003
        /*0022*/ 	.short	0x0018
        /*0024*/ 	.byte	0x00, 0xf4, 0x21, 0x00


	//----- nvinfo : EIATTR_KPARAM_INFO
	.align		4
.L_11:
        /*0028*/ 	.byte	0x04, 0x17
        /*002a*/ 	.short	(.L_13 - .L_12)
.L_12:
        /*002c*/ 	.word	0x00000000
        /*0030*/ 	.short	0x0002
        /*0032*/ 	.short	0x0010
        /*0034*/ 	.byte	0x00, 0xf4, 0x21, 0x00


	//----- nvinfo : EIATTR_KPARAM_INFO
	.align		4
.L_13:
        /*0038*/ 	.byte	0x04, 0x17
        /*003a*/ 	.short	(.L_15 - .L_14)
.L_14:
        /*003c*/ 	.word	0x00000000
        /*0040*/ 	.short	0x0001
        /*0042*/ 	.short	0x0008
        /*0044*/ 	.byte	0x00, 0xf4, 0x21, 0x00


	//----- nvinfo : EIATTR_KPARAM_INFO
	.align		4
.L_15:
        /*0048*/ 	.byte	0x04, 0x17
        /*004a*/ 	.short	(.L_17 - .L_16)
.L_16:
        /*004c*/ 	.word	0x00000000
        /*0050*/ 	.short	0x0000
        /*0052*/ 	.short	0x0000
        /*0054*/ 	.byte	0x00, 0xf4, 0x21, 0x00


	//----- nvinfo : EIATTR_SPARSE_MMA_MASK
	.align		4
.L_17:
        /*0058*/ 	.byte	0x03, 0x50
        /*005a*/ 	.short	0x0000


	//----- nvinfo : EIATTR_MAXREG_COUNT
	.align		4
        /*005c*/ 	.byte	0x03, 0x1b
        /*005e*/ 	.short	0x00ff


	//----- nvinfo : EIATTR_NUM_BARRIERS
	.align		4
        /*0060*/ 	.byte	0x02, 0x4c
        /*0062*/ 	.byte	0x01
	.zero		1


	//----- nvinfo : EIATTR_ANNOTATIONS
	.align		4
        /*0064*/ 	.byte	0x04, 0x55
        /*0066*/ 	.short	(.L_19 - .L_18)


	//   ....[0]....
.L_18:
        /*0068*/ 	.word	0x00000001
        /*006c*/ 	.byte	0xb0, 0x20, 0x00, 0x00, 0x01, 0x00, 0x00, 0x00, 0x70, 0x21, 0x00, 0x00, 0x01, 0x00, 0x00, 0x00
        /* <DEDUP_REMOVED lines=11> */
        /*012c*/ 	.byte	0xe0, 0x3f, 0x00, 0x00, 0x01, 0x00, 0x00, 0x00, 0x10, 0x40, 0x00, 0x00


	//----- nvinfo : EIATTR_MERCURY_ISA_VERSION
	.align		4
.L_19:
        /*0138*/ 	.byte	0x03, 0x5f
        /*013a*/ 	.short	0x0101


	//----- nvinfo : EIATTR_EXIT_INSTR_OFFSETS
	.align		4
        /*013c*/ 	.byte	0x04, 0x1c
        /*013e*/ 	.short	(.L_21 - .L_20)


	//   ....[0]....
.L_20:
        /*0140*/ 	.word	0x000047c0


	//----- nvinfo : EIATTR_REQNTID
	.align		4
.L_21:
        /*0144*/ 	.byte	0x04, 0x10
        /*0146*/ 	.short	(.L_23 - .L_22)
.L_22:
        /*0148*/ 	.word	0x00000080
        /*014c*/ 	.word	0x00000001
        /*0150*/ 	.word	0x00000001


	//----- nvinfo : EIATTR_CBANK_PARAM_SIZE
	.align		4
.L_23:
        /*0154*/ 	.byte	0x03, 0x19
        /*0156*/ 	.short	0x0028


	//----- nvinfo : EIATTR_PARAM_CBANK
	.align		4
        /*0158*/ 	.byte	0x04, 0x0a
        /*015a*/ 	.short	(.L_25 - .L_24)
	.align		4
.L_24:
        /*015c*/ 	.word	index@(.nv.constant0.gluon_mma)
        /*0160*/ 	.short	0x0210
        /*0162*/ 	.short	0x0028


	//----- nvinfo : EIATTR_SW_WAR
	.align		4
.L_25:
        /*0164*/ 	.byte	0x04, 0x36
        /*0166*/ 	.short	(.L_27 - .L_26)
.L_26:
        /*0168*/ 	.word	0x00000008
.L_27:


//--------------------- .nv.callgraph             --------------------------
	.section	.nv.callgraph,"",@"SHT_CUDA_CALLGRAPH"
	.align	4
	.sectionentsize	8
	.align		4
        /*0000*/ 	.word	0x00000000
	.align		4
        /*0004*/ 	.word	0xffffffff
	.align		4
        /*0008*/ 	.word	0x00000000
	.align		4
        /*000c*/ 	.word	0xfffffffe
	.align		4
        /*0010*/ 	.word	0x00000000
	.align		4
        /*0014*/ 	.word	0xfffffffd
	.align		4
        /*0018*/ 	.word	0x00000000
	.align		4
        /*001c*/ 	.word	0xfffffffc


//--------------------- .text.gluon_mma           --------------------------
	.section	.text.gluon_mma,"ax",@progbits
	.align	128
        .global         gluon_mma
        .type           gluon_mma,@function
        .size           gluon_mma,(.L_x_1 - gluon_mma)
        .other          gluon_mma,@"STO_CUDA_ENTRY STV_DEFAULT"
gluon_mma:
.text.gluon_mma:
[----:B------:R-:W0:Y:S01]  /*0000*/  LDC R1, c[0x0][0x28] ;  /* 0x00000a00ff017b82 */ /* 0x000e220000000800 */
[----:B------:R-:W1:Y:S01]  /*0010*/  S2R R2, SR_TID.X ;  /* 0x0000000000027919 */ /* 0x000e620000002100 */
[----:B------:R-:W-:Y:S01]  /*0020*/  ULDC.64 UR4, c[0x0][0x210] ;  /* 0x0000840000047ab9 */ /* 0x000fe20000000a00 */
[----:B------:R-:W-:Y:S01]  /*0030*/  ULDC.64 UR14, c[0x0][0x208] ;  /* 0x00008200000e7ab9 */ /* 0x000fe20000000a00 */
[----:B0-----:R-:W-:Y:S01]  /*0040*/  VIADD R1, R1, 0xffffff98 ;  /* 0xffffff9801017836 */ /* 0x001fe20000000000 */
[----:B-1----:R-:W-:Y:S02]  /*0050*/  SHF.R.U32.HI R9, RZ, 0x5, R2 ;  /* 0x00000005ff097819 */ /* 0x002fe40000011602 */
[----:B------:R-:W-:Y:S02]  /*0060*/  LOP3.LUT R43, R2, 0x60, RZ, 0xc0, !PT ;  /* 0x00000060022b7812 */ /* 0x000fe400078ec0ff */
[----:B------:R-:W-:Y:S02]  /*0070*/  SGXT.U32 R9, R9, 0x2 ;  /* 0x000000020909781a */ /* 0x000fe40000000000 */
[----:B------:R-:W-:-:S02]  /*0080*/  IADD3 R4, P0, R43, UR4, RZ ;  /* 0x000000042b047c10 */ /* 0x000fc4000ff1e0ff */
[C---:B------:R-:W-:Y:S02]  /*0090*/  LOP3.LUT R33, R9.reuse, 0x18, RZ, 0xfc, !PT ;  /* 0x0000001809217812 */ /* 0x040fe400078efcff */
[----:B------:R-:W-:Y:S01]  /*00a0*/  LOP3.LUT R37, R9, 0x10, RZ, 0xfc, !PT ;  /* 0x0000001009257812 */ /* 0x000fe200078efcff */
[----:B------:R-:W-:Y:S01]  /*00b0*/  IMAD.X R5, RZ, RZ, UR5, P0 ;  /* 0x00000005ff057e24 */ /* 0x000fe200080e06ff */
[----:B------:R-:W-:Y:S01]  /*00c0*/  LOP3.LUT R0, R2, 0xf, RZ, 0xc0, !PT ;  /* 0x0000000f02007812 */ /* 0x000fe200078ec0ff */
[----:B------:R-:W-:Y:S01]  /*00d0*/  IMAD.SHL.U32 R7, R33, 0x10, RZ ;  /* 0x0000001021077824 */ /* 0x000fe200078e00ff */
[----:B------:R-:W-:Y:S01]  /*00e0*/  LOP3.LUT R41, R9, 0x8, RZ, 0xfc, !PT ;  /* 0x0000000809297812 */ /* 0x000fe200078efcff */
[----:B------:R-:W-:Y:S01]  /*00f0*/  IMAD.SHL.U32 R6, R37, 0x10, RZ ;  /* 0x0000001025067824 */ /* 0x000fe200078e00ff */
[----:B------:R-:W-:Y:S01]  /*0100*/  LEA R14, P2, R33, UR4, 0x5 ;  /* 0x00000004210e7c11 */ /* 0x000fe2000f8428ff */
[----:B------:R-:W-:Y:S01]  /*0110*/  IMAD.WIDE.U32 R4, R0, 0x2, R4 ;  /* 0x0000000200047825 */ /* 0x000fe200078e0004 */
[----:B------:R-:W-:-:S02]  /*0120*/  LOP3.LUT R239, R9, 0x40, RZ, 0xfc, !PT ;  /* 0x0000004009ef7812 */ /* 0x000fc400078efcff */
[----:B------:R-:W-:Y:S01]  /*0130*/  LEA R12, P1, R37, UR4, 0x5 ;  /* 0x00000004250c7c11 */ /* 0x000fe2000f8228ff */
[----:B------:R-:W-:Y:S01]  /*0140*/  IMAD.SHL.U32 R3, R41, 0x10, RZ ;  /* 0x0000001029037824 */ /* 0x000fe200078e00ff */
[C---:B------:R-:W-:Y:S01]  /*0150*/  LOP3.LUT R251, R9.reuse, 0x28, RZ, 0xfc, !PT ;  /* 0x0000002809fb7812 */ /* 0x040fe200078efcff */
[----:B------:R0:W2:Y:S01]  /*0160*/  LDG.E.U16 R8, desc[UR14][R4.64] ;  /* 0x0000000e04087981 */ /* 0x0000a2000c1e1500 */
[----:B------:R-:W-:Y:S02]  /*0170*/  LOP3.LUT R243, R9, 0x38, RZ, 0xfc, !PT ;  /* 0x0000003809f37812 */ /* 0x000fe400078efcff */
[----:B------:R-:W-:Y:S02]  /*0180*/  LEA R10, P0, R41, UR4, 0x5 ;  /* 0x00000004290a7c11 */ /* 0x000fe4000f8028ff */
[----:B------:R-:W-:Y:S02]  /*0190*/  LOP3.LUT R29, R9, 0x20, RZ, 0xfc, !PT ;  /* 0x00000020091d7812 */ /* 0x000fe400078efcff */
[----:B------:R-:W-:Y:S01]  /*01a0*/  LEA.HI.X R15, R7, UR5, RZ, 0x1, P2 ;  /* 0x00000005070f7c11 */ /* 0x000fe200090f0cff */
[----:B------:R-:W-:Y:S01]  /*01b0*/  IMAD.SHL.U32 R7, R239, 0x10, RZ ;  /* 0x00000010ef077824 */ /* 0x000fe200078e00ff */
[----:B------:R-:W-:Y:S01]  /*01c0*/  LEA.HI.X R13, R6, UR5, RZ, 0x1, P1 ;  /* 0x00000005060d7c11 */ /* 0x000fe200088f0cff */
[----:B0-----:R-:W-:Y:S01]  /*01d0*/  IMAD.SHL.U32 R4, R251, 0x10, RZ ;  /* 0x00000010fb047824 */ /* 0x001fe200078e00ff */
[----:B------:R-:W-:Y:S01]  /*01e0*/  LEA R24, P4, R239, UR4, 0x5 ;  /* 0x00000004ef187c11 */ /* 0x000fe2000f8828ff */
[----:B------:R-:W-:Y:S01]  /*01f0*/  IMAD.SHL.U32 R6, R243, 0x10, RZ ;  /* 0x00000010f3067824 */ /* 0x000fe200078e00ff */
[----:B------:R-:W-:Y:S01]  /*0200*/  LOP3.LUT R231, R9, 0x50, RZ, 0xfc, !PT ;  /* 0x0000005009e77812 */ /* 0x000fe200078efcff */
[----:B------:R-:W-:Y:S01]  /*0210*/  IMAD.WIDE.U32 R14, R0, 0x2, R14 ;  /* 0x00000002000e7825 */ /* 0x000fe200078e000e */
[----:B------:R-:W-:-:S02]  /*0220*/  LEA.HI.X R11, R3, UR5, RZ, 0x1, P0 ;  /* 0x00000005030b7c11 */ /* 0x000fc400080f0cff */
[----:B------:R-:W-:Y:S01]  /*0230*/  LOP3.LUT R247, R9, 0x30, RZ, 0xfc, !PT ;  /* 0x0000003009f77812 */ /* 0x000fe200078efcff */
[----:B------:R-:W-:Y:S01]  /*0240*/  IMAD.SHL.U32 R3, R29, 0x10, RZ ;  /* 0x000000101d037824 */ /* 0x000fe200078e00ff */
[----:B------:R-:W-:Y:S01]  /*0250*/  LEA R18, P1, R251, UR4, 0x5 ;  /* 0x00000004fb127c11 */ /* 0x000fe2000f8228ff */
[----:B------:R-:W-:Y:S01]  /*0260*/  IMAD.WIDE.U32 R12, R0, 0x2, R12 ;  /* 0x00000002000c7825 */ /* 0x000fe200078e000c */
[----:B------:R-:W-:Y:S01]  /*0270*/  LEA R22, P3, R243, UR4, 0x5 ;  /* 0x00000004f3167c11 */ /* 0x000fe2000f8628ff */
[----:B------:R0:W3:Y:S01]  /*0280*/  LDG.E.U16 R14, desc[UR14][R14.64] ;  /* 0x0000000e0e0e7981 */ /* 0x0000e2000c1e1500 */
[----:B------:R-:W-:Y:S02]  /*0290*/  LEA R16, P0, R29, UR4, 0x5 ;  /* 0x000000041d107c11 */ /* 0x000fe4000f8028ff */
[----:B------:R-:W-:Y:S01]  /*02a0*/  LEA.HI.X R25, R7, UR5, RZ, 0x1, P4 ;  /* 0x0000000507197c11 */ /* 0x000fe2000a0f0cff */
[----:B------:R-:W-:Y:S01]  /*02b0*/  IMAD.SHL.U32 R7, R231, 0x10, RZ ;  /* 0x00000010e7077824 */ /* 0x000fe200078e00ff */
[----:B------:R-:W-:Y:S01]  /*02c0*/  LOP3.LUT R235, R9, 0x48, RZ, 0xfc, !PT ;  /* 0x0000004809eb7812 */ /* 0x000fe200078efcff */
[----:B------:R-:W-:Y:S01]  /*02d0*/  IMAD.SHL.U32 R5, R247, 0x10, RZ ;  /* 0x00000010f7057824 */ /* 0x000fe200078e00ff */
[----:B------:R-:W-:Y:S01]  /*02e0*/  LEA.HI.X R19, R4, UR5, RZ, 0x1, P1 ;  /* 0x0000000504137c11 */ /* 0x000fe200088f0cff */
[----:B------:R1:W4:Y:S01]  /*02f0*/  LDG.E.U16 R12, desc[UR14][R12.64] ;  /* 0x0000000e0c0c7981 */ /* 0x000322000c1e1500 */
[----:B------:R-:W-:Y:S01]  /*0300*/  LEA.HI.X R23, R6, UR5, RZ, 0x1, P3 ;  /* 0x0000000506177c11 */ /* 0x000fe200098f0cff */
[----:B------:R-:W-:Y:S01]  /*0310*/  IMAD.WIDE.U32 R10, R0, 0x2, R10 ;  /* 0x00000002000a7825 */ /* 0x000fe200078e000a */
[----:B------:R-:W-:-:S02]  /*0320*/  LEA R6, P1, R231, UR4, 0x5 ;  /* 0x00000004e7067c11 */ /* 0x000fc4000f8228ff */
[----:B------:R-:W-:Y:S02]  /*0330*/  LEA R20, P2, R247, UR4, 0x5 ;  /* 0x00000004f7147c11 */ /* 0x000fe4000f8428ff */
[----:B------:R-:W-:Y:S01]  /*0340*/  LEA.HI.X R17, R3, UR5, RZ, 0x1, P0 ;  /* 0x0000000503117c11 */ /* 0x000fe200080f0cff */
[----:B------:R-:W-:Y:S01]  /*0350*/  IMAD.WIDE.U32 R24, R0, 0x2, R24 ;  /* 0x0000000200187825 */ /* 0x000fe200078e0018 */
[C---:B------:R-:W-:Y:S01]  /*0360*/  SHF.L.U32 R3, R235.reuse, 0x4, RZ ;  /* 0x00000004eb037819 */ /* 0x040fe200000006ff */
[----:B------:R-:W5:Y:S01]  /*0370*/  LDG.E.U16 R10, desc[UR14][R10.64] ;  /* 0x0000000e0a0a7981 */ /* 0x000f62000c1e1500 */
[----:B------:R-:W-:Y:S02]  /*0380*/  LEA R4, P0, R235, UR4, 0x5 ;  /* 0x00000004eb047c11 */ /* 0x000fe4000f8028ff */
[----:B------:R-:W-:Y:S01]  /*0390*/  LEA.HI.X R7, R7, UR5, RZ, 0x1, P1 ;  /* 0x0000000507077c11 */ /* 0x000fe200088f0cff */
[----:B------:R-:W2:Y:S01]  /*03a0*/  LDG.E.U16 R24, desc[UR14][R24.64] ;  /* 0x0000000e18187981 */ /* 0x000ea2000c1e1500 */
[----:B------:R-:W-:-:S02]  /*03b0*/  LEA.HI.X R21, R5, UR5, RZ, 0x1, P2 ;  /* 0x0000000505157c11 */ /* 0x000fc400090f0cff */
[----:B------:R-:W-:Y:S01]  /*03c0*/  LEA.HI.X R5, R3, UR5, RZ, 0x1, P0 ;  /* 0x0000000503057c11 */ /* 0x000fe200080f0cff */
[C---:B------:R-:W-:Y:S01]  /*03d0*/  IMAD.WIDE.U32 R6, R0.reuse, 0x2, R6 ;  /* 0x0000000200067825 */ /* 0x040fe200078e0006 */
[C---:B------:R-:W-:Y:S02]  /*03e0*/  LOP3.LUT R219, R9.reuse, 0x68, RZ, 0xfc, !PT ;  /* 0x0000006809db7812 */ /* 0x040fe400078efcff */
[C---:B------:R-:W-:Y:S01]  /*03f0*/  LOP3.LUT R223, R9.reuse, 0x60, RZ, 0xfc, !PT ;  /* 0x0000006009df7812 */ /* 0x040fe200078efcff */
[----:B------:R-:W-:Y:S01]  /*0400*/  IMAD.WIDE.U32 R4, R0, 0x2, R4 ;  /* 0x0000000200047825 */ /* 0x000fe200078e0004 */
[C---:B------:R-:W-:Y:S01]  /*0410*/  LOP3.LUT R211, R9.reuse, 0x78, RZ, 0xfc, !PT ;  /* 0x0000007809d37812 */ /* 0x040fe200078efcff */
[----:B------:R1:W2:Y:S01]  /*0420*/  LDG.E.U16 R26, desc[UR14][R6.64] ;  /* 0x0000000e061a7981 */ /* 0x0002a2000c1e1500 */
[----:B------:R-:W-:Y:S01]  /*0430*/  LOP3.LUT R215, R9, 0x70, RZ, 0xfc, !PT ;  /* 0x0000007009d77812 */ /* 0x000fe200078efcff */
[C---:B0-----:R-:W-:Y:S01]  /*0440*/  IMAD.SHL.U32 R15, R219.reuse, 0x10, RZ ;  /* 0x00000010db0f7824 */ /* 0x041fe200078e00ff */
[----:B------:R-:W-:Y:S01]  /*0450*/  LEA R30, P4, R219, UR4, 0x5 ;  /* 0x00000004db1e7c11 */ /* 0x000fe2000f8828ff */
[C---:B-1----:R-:W-:Y:S01]  /*0460*/  IMAD.SHL.U32 R13, R223.reuse, 0x10, RZ ;  /* 0x00000010df0d7824 */ /* 0x042fe200078e00ff */
[----:B------:R-:W-:Y:S01]  /*0470*/  LEA R38, P3, R223, UR4, 0x5 ;  /* 0x00000004df267c11 */ /* 0x000fe2000f8628ff */
[----:B------:R0:W2:Y:S01]  /*0480*/  LDG.E.U16 R25, desc[UR14][R4.64] ;  /* 0x0000000e04197981 */ /* 0x0000a2000c1e1500 */
[----:B------:R-:W-:-:S02]  /*0490*/  IMAD.SHL.U32 R3, R215, 0x10, RZ ;  /* 0x00000010d7037824 */ /* 0x000fc400078e00ff */
[C---:B------:R-:W-:Y:S01]  /*04a0*/  IMAD.SHL.U32 R7, R211.reuse, 0x10, RZ ;  /* 0x00000010d3077824 */ /* 0x040fe200078e00ff */
[----:B------:R-:W-:Y:S01]  /*04b0*/  LEA R6, P1, R211, UR4, 0x5 ;  /* 0x00000004d3067c11 */ /* 0x000fe2000f8228ff */
[----:B------:R-:W-:Y:S01]  /*04c0*/  IMAD.WIDE.U32 R20, R0, 0x2, R20 ;  /* 0x0000000200147825 */ /* 0x000fe200078e0014 */
[----:B------:R-:W-:Y:S02]  /*04d0*/  LOP3.LUT R227, R9, 0x58, RZ, 0xfc, !PT ;  /* 0x0000005809e37812 */ /* 0x000fe400078efcff */
[----:B0-----:R-:W-:Y:S02]  /*04e0*/  LEA R4, P0, R215, UR4, 0x5 ;  /* 0x00000004d7047c11 */ /* 0x001fe4000f8028ff */
[----:B------:R-:W-:Y:S01]  /*04f0*/  LEA.HI.X R31, R15, UR5, RZ, 0x1, P4 ;  /* 0x000000050f1f7c11 */ /* 0x000fe2000a0f0cff */
[----:B------:R0:W2:Y:S01]  /*0500*/  LDG.E.U16 R20, desc[UR14][R20.64] ;  /* 0x0000000e14147981 */ /* 0x0000a2000c1e1500 */
[----:B------:R-:W-:Y:S02]  /*0510*/  LEA.HI.X R39, R13, UR5, RZ, 0x1, P3 ;  /* 0x000000050d277c11 */ /* 0x000fe400098f0cff */
[----:B------:R-:W-:-:S02]  /*0520*/  LOP3.LUT R187, R9, 0x90, RZ, 0xfc, !PT ;  /* 0x0000009009bb7812 */ /* 0x000fc400078efcff */
[----:B------:R-:W-:Y:S02]  /*0530*/  LEA.HI.X R7, R7, UR5, RZ, 0x1, P1 ;  /* 0x0000000507077c11 */ /* 0x000fe400088f0cff */
[----:B------:R-:W-:Y:S01]  /*0540*/  LEA.HI.X R5, R3, UR5, RZ, 0x1, P0 ;  /* 0x0000000503057c11 */ /* 0x000fe200080f0cff */
[----:B------:R-:W-:Y:S01]  /*0550*/  IMAD.SHL.U32 R11, R227, 0x10, RZ ;  /* 0x00000010e30b7824 */ /* 0x000fe200078e00ff */
[----:B------:R-:W-:Y:S01]  /*0560*/  LOP3.LUT R203, R9, 0x88, RZ, 0xfc, !PT ;  /* 0x0000008809cb7812 */ /* 0x000fe200078efcff */
[C---:B------:R-:W-:Y:S01]  /*0570*/  IMAD.WIDE.U32 R30, R0.reuse, 0x2, R30 ;  /* 0x00000002001e7825 */ /* 0x040fe200078e001e */
[----:B------:R-:W-:Y:S02]  /*0580*/  LEA R34, P2, R227, UR4, 0x5 ;  /* 0x00000004e3227c11 */ /* 0x000fe4000f8428ff */
[----:B------:R-:W-:Y:S01]  /*0590*/  LOP3.LUT R207, R9, 0x80, RZ, 0xfc, !PT ;  /* 0x0000008009cf7812 */ /* 0x000fe200078efcff */
[----:B------:R-:W-:Y:S01]  /*05a0*/  IMAD.WIDE.U32 R38, R0, 0x2, R38 ;  /* 0x0000000200267825 */ /* 0x000fe200078e0026 */
[----:B------:R-:W-:Y:S01]  /*05b0*/  LEA R46, P4, R187, UR4, 0x5 ;  /* 0x00000004bb2e7c11 */ /* 0x000fe2000f8828ff */
[----:B------:R-:W2:Y:S01]  /*05c0*/  LDG.E.U16 R30, desc[UR14][R30.64] ;  /* 0x0000000e1e1e7981 */ /* 0x000ea2000c1e1500 */
[----:B0-----:R-:W-:Y:S01]  /*05d0*/  LOP3.LUT R21, R9, 0xa0, RZ, 0xfc, !PT ;  /* 0x000000a009157812 */ /* 0x001fe200078efcff */
[----:B------:R-:W-:-:S02]  /*05e0*/  IMAD.SHL.U32 R15, R187, 0x10, RZ ;  /* 0x00000010bb0f7824 */ /* 0x000fc400078e00ff */
[C---:B------:R-:W-:Y:S01]  /*05f0*/  IMAD.WIDE.U32 R6, R0.reuse, 0x2, R6 ;  /* 0x0000000200067825 */ /* 0x040fe200078e0006 */
[----:B------:R-:W-:Y:S01]  /*0600*/  LOP3.LUT R155, R9, 0x98, RZ, 0xfc, !PT ;  /* 0x00000098099b7812 */ /* 0x000fe200078efcff */
[----:B------:R0:W2:Y:S02]  /*0610*/  LDG.E.U16 R28, desc[UR14][R38.64] ;  /* 0x0000000e261c7981 */ /* 0x0000a4000c1e1500 */
[----:B------:R-:W-:Y:S01]  /*0620*/  IMAD.WIDE.U32 R4, R0, 0x2, R4 ;  /* 0x0000000200047825 */ /* 0x000fe200078e0004 */
[----:B------:R-:W-:Y:S01]  /*0630*/  LEA.HI.X R35, R11, UR5, RZ, 0x1, P2 ;  /* 0x000000050b237c11 */ /* 0x000fe200090f0cff */
[----:B------:R1:W2:Y:S01]  /*0640*/  LDG.E.U16 R32, desc[UR14][R6.64] ;  /* 0x0000000e06207981 */ /* 0x0002a2000c1e1500 */
[----:B------:R-:W-:Y:S01]  /*0650*/  LOP3.LUT R183, R9, 0xb0, RZ, 0xfc, !PT ;  /* 0x000000b009b77812 */ /* 0x000fe200078efcff */
[C---:B------:R-:W-:Y:S01]  /*0660*/  IMAD.SHL.U32 R13, R203.reuse, 0x10, RZ ;  /* 0x00000010cb0d7824 */ /* 0x040fe200078e00ff */
[----:B------:R-:W-:Y:S01]  /*0670*/  LEA R44, P3, R203, UR4, 0x5 ;  /* 0x00000004cb2c7c11 */ /* 0x000fe2000f8628ff */
[----:B------:R-:W-:Y:S01]  /*0680*/  IMAD.SHL.U32 R11, R207, 0x10, RZ ;  /* 0x00000010cf0b7824 */ /* 0x000fe200078e00ff */
[----:B------:R-:W-:Y:S01]  /*0690*/  LEA.HI.X R47, R15, UR5, RZ, 0x1, P4 ;  /* 0x000000050f2f7c11 */ /* 0x000fe2000a0f0cff */
[----:B------:R1:W2:Y:S01]  /*06a0*/  LDG.E.U16 R31, desc[UR14][R4.64] ;  /* 0x0000000e041f7981 */ /* 0x0002a2000c1e1500 */
[----:B0-----:R-:W-:-:S02]  /*06b0*/  LEA R38, P2, R207, UR4, 0x5 ;  /* 0x00000004cf267c11 */ /* 0x001fc4000f8428ff */
[----:B------:R-:W-:Y:S01]  /*06c0*/  SHF.L.U32 R3, R155, 0x4, RZ ;  /* 0x000000049b037819 */ /* 0x000fe200000006ff */
[C---:B-1----:R-:W-:Y:S01]  /*06d0*/  IMAD.SHL.U32 R7, R21.reuse, 0x10, RZ ;  /* 0x0000001015077824 */ /* 0x042fe200078e00ff */
[----:B------:R-:W-:Y:S01]  /*06e0*/  LEA R6, P1, R21, UR4, 0x5 ;  /* 0x0000000415067c11 */ /* 0x000fe2000f8228ff */
[----:B------:R-:W-:Y:S01]  /*06f0*/  IMAD.SHL.U32 R15, R183, 0x10, RZ ;  /* 0x00000010b70f7824 */ /* 0x000fe200078e00ff */
[----:B------:R-:W-:Y:S02]  /*0700*/  LEA.HI.X R45, R13, UR5, RZ, 0x1, P3 ;  /* 0x000000050d2d7c11 */ /* 0x000fe400098f0cff */
[----:B------:R-:W-:Y:S01]  /*0710*/  LEA R4, P0, R155, UR4, 0x5 ;  /* 0x000000049b047c11 */ /* 0x000fe2000f8028ff */
[----:B------:R-:W-:Y:S01]  /*0720*/  IMAD.WIDE.U32 R46, R0, 0x2, R46 ;  /* 0x00000002002e7825 */ /* 0x000fe200078e002e */
[----:B------:R-:W-:Y:S02]  /*0730*/  LEA.HI.X R39, R11, UR5, RZ, 0x1, P2 ;  /* 0x000000050b277c11 */ /* 0x000fe400090f0cff */
[----:B------:R-:W-:-:S02]  /*0740*/  LOP3.LUT R13, R9, 0xa8, RZ, 0xfc, !PT ;  /* 0x000000a8090d7812 */ /* 0x000fc400078efcff */
[----:B------:R-:W-:Y:S02]  /*0750*/  LEA R48, P3, R183, UR4, 0x5 ;  /* 0x00000004b7307c11 */ /* 0x000fe4000f8628ff */
[----:B------:R-:W-:Y:S02]  /*0760*/  LEA.HI.X R5, R3, UR5, RZ, 0x1, P0 ;  /* 0x0000000503057c11 */ /* 0x000fe400080f0cff */
[----:B------:R-:W-:Y:S01]  /*0770*/  LEA.HI.X R7, R7, UR5, RZ, 0x1, P1 ;  /* 0x0000000507077c11 */ /* 0x000fe200088f0cff */
[C---:B------:R-:W-:Y:S01]  /*0780*/  IMAD.WIDE.U32 R34, R0.reuse, 0x2, R34 ;  /* 0x0000000200227825 */ /* 0x040fe200078e0022 */
[----:B------:R-:W-:Y:S01]  /*0790*/  LEA.HI.X R49, R15, UR5, RZ, 0x1, P3 ;  /* 0x000000050f317c11 */ /* 0x000fe200098f0cff */
[----:B------:R0:W2:Y:S01]  /*07a0*/  LDG.E.U16 R36, desc[UR14][R46.64] ;  /* 0x0000000e2e247981 */ /* 0x0000a2000c1e1500 */
[C---:B------:R-:W-:Y:S01]  /*07b0*/  LOP3.LUT R175, R9.reuse, 0xc0, RZ, 0xfc, !PT ;  /* 0x000000c009af7812 */ /* 0x040fe200078efcff */
[C---:B------:R-:W-:Y:S01]  /*07c0*/  IMAD.WIDE.U32 R16, R0.reuse, 0x2, R16 ;  /* 0x0000000200107825 */ /* 0x040fe200078e0010 */
[C---:B------:R-:W-:Y:S01]  /*07d0*/  LOP3.LUT R179, R9.reuse, 0xb8, RZ, 0xfc, !PT ;  /* 0x000000b809b37812 */ /* 0x040fe200078efcff */
[----:B------:R-:W2:Y:S02]  /*07e0*/  LDG.E.U16 R27, desc[UR14][R34.64] ;  /* 0x0000000e221b7981 */ /* 0x000ea4000c1e1500 */
[C---:B------:R-:W-:Y:S01]  /*07f0*/  IMAD.WIDE.U32 R38, R0.reuse, 0x2, R38 ;  /* 0x0000000200267825 */ /* 0x040fe200078e0026 */
[----:B------:R-:W-:Y:S01]  /*0800*/  LOP3.LUT R171, R9, 0xc8, RZ, 0xfc, !PT ;  /* 0x000000c809ab7812 */ /* 0x000fe200078efcff */
[----:B------:R1:W2:Y:S02]  /*0810*/  LDG.E.U16 R16, desc[UR14][R16.64] ;  /* 0x0000000e10107981 */ /* 0x0002a4000c1e1500 */
[C---:B------:R-:W-:Y:S01]  /*0820*/  IMAD.SHL.U32 R11, R13.reuse, 0x10, RZ ;  /* 0x000000100d0b7824 */ /* 0x040fe200078e00ff */
[----:B0-----:R-:W-:Y:S01]  /*0830*/  LEA R46, P2, R13, UR4, 0x5 ;  /* 0x000000040d2e7c11 */ /* 0x001fe2000f8428ff */
[C---:B------:R-:W-:Y:S01]  /*0840*/  IMAD.WIDE.U32 R4, R0.reuse, 0x2, R4 ;  /* 0x0000000200047825 */ /* 0x040fe200078e0004 */
[----:B------:R-:W-:Y:S01]  /*0850*/  LOP3.LUT R163, R9, 0xd8, RZ, 0xfc, !PT ;  /* 0x000000d809a37812 */ /* 0x000fe200078efcff */
[----:B------:R-:W3:Y:S02]  /*0860*/  LDG.E.U16 R34, desc[UR14][R38.64] ;  /* 0x0000000e26227981 */ /* 0x000ee4000c1e1500 */
[----:B------:R-:W-:Y:S01]  /*0870*/  IMAD.WIDE.U32 R6, R0, 0x2, R6 ;  /* 0x0000000200067825 */ /* 0x000fe200078e0006 */
[----:B------:R-:W-:-:S03]  /*0880*/  LEA.HI.X R47, R11, UR5, RZ, 0x1, P2 ;  /* 0x000000050b2f7c11 */ /* 0x000fc600090f0cff */
[----:B------:R-:W-:-:S04]  /*0890*/  IMAD.WIDE.U32 R44, R0, 0x2, R44 ;  /* 0x00000002002c7825 */ /* 0x000fc800078e002c */
[----:B------:R-:W-:Y:S01]  /*08a0*/  IMAD.WIDE.U32 R48, R0, 0x2, R48 ;  /* 0x0000000200307825 */ /* 0x000fe200078e0030 */
[----:B------:R0:W4:Y:S03]  /*08b0*/  LDG.E.U16 R38, desc[UR14][R4.64] ;  /* 0x0000000e04267981 */ /* 0x000126000c1e1500 */
[----:B------:R-:W-:Y:S01]  /*08c0*/  IMAD.SHL.U32 R3, R175, 0x10, RZ ;  /* 0x00000010af037824 */ /* 0x000fe200078e00ff */
[----:B------:R0:W2:Y:S01]  /*08d0*/  LDG.E.U16 R39, desc[UR14][R6.64] ;  /* 0x0000000e06277981 */ /* 0x0000a2000c1e1500 */
[----:B-1----:R-:W-:Y:S01]  /*08e0*/  IMAD.SHL.U32 R17, R179, 0x10, RZ ;  /* 0x00000010b3117824 */ /* 0x002fe200078e00ff */
[----:B------:R-:W-:Y:S02]  /*08f0*/  LOP3.LUT R167, R9, 0xd0, RZ, 0xfc, !PT ;  /* 0x000000d009a77812 */ /* 0x000fe400078efcff */
[----:B------:R1:W2:Y:S01]  /*0900*/  LDG.E.U16 R35, desc[UR14][R44.64] ;  /* 0x0000000e2c237981 */ /* 0x0002a2000c1e1500 */
[----:B0-----:R-:W-:Y:S01]  /*0910*/  LEA R4, P0, R175, UR4, 0x5 ;  /* 0x00000004af047c11 */ /* 0x001fe2000f8028ff */
[----:B------:R-:W-:-:S02]  /*0920*/  IMAD.SHL.U32 R15, R163, 0x10, RZ ;  /* 0x00000010a30f7824 */ /* 0x000fc400078e00ff */
[----:B------:R0:W5:Y:S01]  /*0930*/  LDG.E.U16 R42, desc[UR14][R48.64] ;  /* 0x0000000e302a7981 */ /* 0x000162000c1e1500 */
[C---:B------:R-:W-:Y:S01]  /*0940*/  IMAD.SHL.U32 R7, R171.reuse, 0x10, RZ ;  /* 0x00000010ab077824 */ /* 0x040fe200078e00ff */
[----:B------:R-:W-:Y:S01]  /*0950*/  LEA R6, P1, R171, UR4, 0x5 ;  /* 0x00000004ab067c11 */ /* 0x000fe2000f8228ff */
[----:B------:R-:W-:Y:S01]  /*0960*/  IMAD.WIDE.U32 R46, R0, 0x2, R46 ;  /* 0x00000002002e7825 */ /* 0x000fe200078e002e */
[----:B-1----:R-:W-:-:S03]  /*0970*/  LEA R44, P4, R179, UR4, 0x5 ;  /* 0x00000004b32c7c11 */ /* 0x002fc6000f8828ff */
[C---:B------:R-:W-:Y:S01]  /*0980*/  IMAD.WIDE.U32 R18, R0.reuse, 0x2, R18 ;  /* 0x0000000200127825 */ /* 0x040fe200078e0012 */
[----:B------:R-:W-:Y:S01]  /*0990*/  LOP3.LUT R157, R9, 0xe0, RZ, 0xfc, !PT ;  /* 0x000000e0099d7812 */ /* 0x000fe200078efcff */
[----:B------:R1:W3:Y:S01]  /*09a0*/  LDG.E.U16 R40, desc[UR14][R46.64] ;  /* 0x0000000e2e287981 */ /* 0x0002e2000c1e1500 */
[----:B0-----:R-:W-:Y:S02]  /*09b0*/  LEA R48, P3, R163, UR4, 0x5 ;  /* 0x00000004a3307c11 */ /* 0x001fe4000f8628ff */
[----:B------:R-:W-:Y:S01]  /*09c0*/  LEA.HI.X R5, R3, UR5, RZ, 0x1, P0 ;  /* 0x0000000503057c11 */ /* 0x000fe200080f0cff */
[----:B------:R-:W-:Y:S01]  /*09d0*/  IMAD.SHL.U32 R11, R167, 0x10, RZ ;  /* 0x00000010a70b7824 */ /* 0x000fe200078e00ff */
[----:B------:R-:W-:Y:S01]  /*09e0*/  LEA.HI.X R45, R17, UR5, RZ, 0x1, P4 ;  /* 0x00000005112d7c11 */ /* 0x000fe2000a0f0cff */
[----:B------:R0:W2:Y:S01]  /*09f0*/  LDG.E.U16 R18, desc[UR14][R18.64] ;  /* 0x0000000e12127981 */ /* 0x0000a2000c1e1500 */
[----:B------:R-:W-:Y:S02]  /*0a00*/  LEA.HI.X R7, R7, UR5, RZ, 0x1, P1 ;  /* 0x0000000507077c11 */ /* 0x000fe400088f0cff */
[----:B------:R-:W-:Y:S01]  /*0a10*/  LEA.HI.X R49, R15, UR5, RZ, 0x1, P3 ;  /* 0x000000050f317c11 */ /* 0x000fe200098f0cff */
[----:B------:R-:W-:Y:S01]  /*0a20*/  IMAD.SHL.U32 R17, R157, 0x10, RZ ;  /* 0x000000109d117824 */ /* 0x000fe200078e00ff */
[----:B------:R-:W-:Y:S01]  /*0a30*/  LEA R50, P2, R167, UR4, 0x5 ;  /* 0x00000004a7327c11 */ /* 0x000fe2000f8428ff */
[----:B-1----:R-:W-:Y:S01]  /*0a40*/  IMAD.WIDE.U32 R46, R0, 0x2, R4 ;  /* 0x00000002002e7825 */ /* 0x002fe200078e0004 */
[----:B------:R-:W-:-:S03]  /*0a50*/  LEA R54, P4, R157, UR4, 0x5 ;  /* 0x000000049d367c11 */ /* 0x000fc6000f8828ff */
[C---:B------:R-:W-:Y:S01]  /*0a60*/  IMAD.WIDE.U32 R44, R0.reuse, 0x2, R44 ;  /* 0x00000002002c7825 */ /* 0x040fe200078e002c */
[----:B0-----:R-:W-:Y:S01]  /*0a70*/  LOP3.LUT R19, R9, 0xf0, RZ, 0xfc, !PT ;  /* 0x000000f009137812 */ /* 0x001fe200078efcff */
[----:B------:R-:W2:Y:S02]  /*0a80*/  LDG.E.U16 R46, desc[UR14][R46.64] ;  /* 0x0000000e2e2e7981 */ /* 0x000ea4000c1e1500 */
[C---:B------:R-:W-:Y:S01]  /*0a90*/  IMAD.WIDE.U32 R4, R0.reuse, 0x2, R6 ;  /* 0x0000000200047825 */ /* 0x040fe200078e0006 */
[----:B------:R-:W-:Y:S01]  /*0aa0*/  LEA.HI.X R51, R11, UR5, RZ, 0x1, P2 ;  /* 0x000000050b337c11 */ /* 0x000fe200090f0cff */
[----:B------:R0:W2:Y:S01]  /*0ab0*/  LDG.E.U16 R44, desc[UR14][R44.64] ;  /* 0x0000000e2c2c7981 */ /* 0x0000a2000c1e1500 */
[----:B------:R-:W-:Y:S01]  /*0ac0*/  LOP3.LUT R11, R9, 0xf8, RZ, 0xfc, !PT ;  /* 0x000000f8090b7812 */ /* 0x000fe200078efcff */
[----:B------:R-:W-:Y:S01]  /*0ad0*/  IMAD.WIDE.U32 R6, R0, 0x2, R48 ;  /* 0x0000000200067825 */ /* 0x000fe200078e0030 */
[----:B------:R-:W-:Y:S01]  /*0ae0*/  LEA.HI.X R55, R17, UR5, RZ, 0x1, P4 ;  /* 0x0000000511377c11 */ /* 0x000fe2000a0f0cff */
[----:B------:R1:W2:Y:S01]  /*0af0*/  LDG.E.U16 R48, desc[UR14][R4.64] ;  /* 0x0000000e04307981 */ /* 0x0002a2000c1e1500 */
[----:B------:R-:W-:-:S02]  /*0b00*/  LOP3.LUT R53, R9, 0x4, RZ, 0xfc, !PT ;  /* 0x0000000409357812 */ /* 0x000fc400078efcff */
[----:B------:R-:W-:Y:S01]  /*0b10*/  LOP3.LUT R49, R9, 0xc, RZ, 0xfc, !PT ;  /* 0x0000000c09317812 */ /* 0x000fe200078efcff */
[----:B------:R1:W2:Y:S01]  /*0b20*/  LDG.E.U16 R52, desc[UR14][R6.64] ;  /* 0x0000000e06347981 */ /* 0x0002a2000c1e1500 */
[----:B------:R-:W-:Y:S02]  /*0b30*/  LEA R64, P3, R19, UR4, 0x5 ;  /* 0x0000000413407c11 */ /* 0x000fe4000f8628ff */
[----:B0-----:R-:W-:Y:S01]  /*0b40*/  LOP3.LUT R45, R9, 0xe8, RZ, 0xfc, !PT ;  /* 0x000000e8092d7812 */ /* 0x001fe200078efcff */
[----:B-1----:R-:W-:Y:S01]  /*0b50*/  IMAD.SHL.U32 R5, R19, 0x10, RZ ;  /* 0x0000001013057824 */ /* 0x002fe200078e00ff */
[----:B------:R-:W-:Y:S01]  /*0b60*/  LEA R66, P4, R11, UR4, 0x5 ;  /* 0x000000040b427c11 */ /* 0x000fe2000f8828ff */
[----:B------:R-:W-:Y:S01]  /*0b70*/  IMAD.WIDE.U32 R54, R0, 0x2, R54 ;  /* 0x0000000200367825 */ /* 0x000fe200078e0036 */
[----:B------:R-:W-:-:S03]  /*0b80*/  LEA R4, P0, R53, UR4, 0x5 ;  /* 0x0000000435047c11 */ /* 0x000fc6000f8028ff */
[----:B------:R-:W-:Y:S01]  /*0b90*/  IMAD.SHL.U32 R7, R11, 0x10, RZ ;  /* 0x000000100b077824 */ /* 0x000fe200078e00ff */
[----:B------:R-:W-:Y:S01]  /*0ba0*/  LEA R6, P1, R49, UR4, 0x5 ;  /* 0x0000000431067c11 */ /* 0x000fe2000f8228ff */
[----:B------:R-:W-:Y:S02]  /*0bb0*/  IMAD.SHL.U32 R15, R53, 0x10, RZ ;  /* 0x00000010350f7824 */ /* 0x000fe400078e00ff */
[----:B------:R-:W-:Y:S01]  /*0bc0*/  IMAD.SHL.U32 R17, R49, 0x10, RZ ;  /* 0x0000001031117824 */ /* 0x000fe200078e00ff */
[C---:B------:R-:W-:Y:S01]  /*0bd0*/  SHF.L.U32 R3, R45.reuse, 0x4, RZ ;  /* 0x000000042d037819 */ /* 0x040fe200000006ff */
[----:B------:R-:W-:Y:S01]  /*0be0*/  IMAD.WIDE.U32 R50, R0, 0x2, R50 ;  /* 0x0000000200327825 */ /* 0x000fe200078e0032 */
[----:B------:R-:W-:Y:S01]  /*0bf0*/  LEA R62, P2, R45, UR4, 0x5 ;  /* 0x000000042d3e7c11 */ /* 0x000fe2000f8428ff */
[----:B------:R0:W2:Y:S01]  /*0c00*/  LDG.E.U16 R54, desc[UR14][R54.64] ;  /* 0x0000000e36367981 */ /* 0x0000a2000c1e1500 */
[----:B------:R-:W-:Y:S02]  /*0c10*/  LEA.HI.X R65, R5, UR5, RZ, 0x1, P3 ;  /* 0x0000000505417c11 */ /* 0x000fe400098f0cff */
[----:B------:R-:W-:Y:S01]  /*0c20*/  LEA.HI.X R67, R7, UR5, RZ, 0x1, P4 ;  /* 0x0000000507437c11 */ /* 0x000fe2000a0f0cff */
[----:B------:R1:W2:Y:S01]  /*0c30*/  LDG.E.U16 R50, desc[UR14][R50.64] ;  /* 0x0000000e32327981 */ /* 0x0002a2000c1e1500 */
[----:B------:R-:W-:-:S02]  /*0c40*/  LEA.HI.X R5, R15, UR5, RZ, 0x1, P0 ;  /* 0x000000050f057c11 */ /* 0x000fc400080f0cff */
[----:B------:R-:W-:Y:S01]  /*0c50*/  LEA.HI.X R7, R17, UR5, RZ, 0x1, P1 ;  /* 0x0000000511077c11 */ /* 0x000fe200088f0cff */
[C---:B------:R-:W-:Y:S01]  /*0c60*/  IMAD.WIDE.U32 R64, R0.reuse, 0x2, R64 ;  /* 0x0000000200407825 */ /* 0x040fe200078e0040 */
[----:B------:R-:W-:Y:S02]  /*0c70*/  LEA.HI.X R63, R3, UR5, RZ, 0x1, P2 ;  /* 0x00000005033f7c11 */ /* 0x000fe400090f0cff */
[C---:B0-----:R-:W-:Y:S01]  /*0c80*/  LOP3.LUT R55, R9.reuse, 0x1c, RZ, 0xfc, !PT ;  /* 0x0000001c09377812 */ /* 0x041fe200078efcff */
[C---:B------:R-:W-:Y:S01]  /*0c90*/  IMAD.WIDE.U32 R4, R0.reuse, 0x2, R4 ;  /* 0x0000000200047825 */ /* 0x040fe200078e0004 */
[C---:B------:R-:W-:Y:S01]  /*0ca0*/  LOP3.LUT R57, R9.reuse, 0x14, RZ, 0xfc, !PT ;  /* 0x0000001409397812 */ /* 0x040fe200078efcff */
[----:B------:R0:W2:Y:S01]  /*0cb0*/  LDG.E.U16 R58, desc[UR14][R64.64] ;  /* 0x0000000e403a7981 */ /* 0x0000a2000c1e1500 */
[C---:B-1----:R-:W-:Y:S01]  /*0cc0*/  LOP3.LUT R51, R9.reuse, 0x24, RZ, 0xfc, !PT ;  /* 0x0000002409337812 */ /* 0x042fe200078efcff */
[C---:B------:R-:W-:Y:S01]  /*0cd0*/  IMAD.WIDE.U32 R6, R0.reuse, 0x2, R6 ;  /* 0x0000000200067825 */ /* 0x040fe200078e0006 */
[C---:B------:R-:W-:Y:S01]  /*0ce0*/  LOP3.LUT R245, R9.reuse, 0x34, RZ, 0xfc, !PT ;  /* 0x0000003409f57812 */ /* 0x040fe200078efcff */
[----:B------:R1:W2:Y:S02]  /*0cf0*/  LDG.E.U16 R60, desc[UR14][R4.64] ;  /* 0x0000000e043c7981 */ /* 0x0002a4000c1e1500 */
[C---:B------:R-:W-:Y:S01]  /*0d00*/  IMAD.WIDE.U32 R62, R0.reuse, 0x2, R62 ;  /* 0x00000002003e7825 */ /* 0x040fe200078e003e */
[----:B------:R-:W-:Y:S01]  /*0d10*/  LOP3.LUT R249, R9, 0x2c, RZ, 0xfc, !PT ;  /* 0x0000002c09f97812 */ /* 0x000fe200078efcff */
[----:B------:R1:W2:Y:S02]  /*0d20*/  LDG.E.U16 R61, desc[UR14][R6.64] ;  /* 0x0000000e063d7981 */ /* 0x0002a4000c1e1500 */
[----:B------:R-:W-:Y:S01]  /*0d30*/  IMAD.WIDE.U32 R66, R0, 0x2, R66 ;  /* 0x0000000200427825 */ /* 0x000fe200078e0042 */
[C---:B0-----:R-:W-:Y:S01]  /*0d40*/  LEA R64, P1, R55.reuse, UR4, 0x5 ;  /* 0x0000000437407c11 */ /* 0x041fe2000f8228ff */
[----:B------:R0:W2:Y:S02]  /*0d50*/  LDG.E.U16 R56, desc[UR14][R62.64] ;  /* 0x0000000e3e387981 */ /* 0x0000a4000c1e1500 */
[----:B------:R-:W-:Y:S01]  /*0d60*/  IMAD.SHL.U32 R15, R55, 0x10, RZ ;  /* 0x00000010370f7824 */ /* 0x000fe200078e00ff */
[----:B------:R-:W-:Y:S01]  /*0d70*/  LEA R68, P2, R51, UR4, 0x5 ;  /* 0x0000000433447c11 */ /* 0x000fe2000f8428ff */
[----:B------:R0:W2:Y:S01]  /*0d80*/  LDG.E.U16 R59, desc[UR14][R66.64] ;  /* 0x0000000e423b7981 */ /* 0x0000a2000c1e1500 */
[----:B------:R-:W-:-:S02]  /*0d90*/  IMAD.SHL.U32 R3, R57, 0x10, RZ ;  /* 0x0000001039037824 */ /* 0x000fc400078e00ff */
[----:B-1----:R-:W-:Y:S01]  /*0da0*/  IMAD.SHL.U32 R4, R51, 0x10, RZ ;  /* 0x0000001033047824 */ /* 0x002fe200078e00ff */
[----:B------:R-:W-:Y:S01]  /*0db0*/  LEA.HI.X R65, R15, UR5, RZ, 0x1, P1 ;  /* 0x000000050f417c11 */ /* 0x000fe200088f0cff */
[----:B------:R-:W-:Y:S01]  /*0dc0*/  IMAD.SHL.U32 R6, R245, 0x10, RZ ;  /* 0x00000010f5067824 */ /* 0x000fe200078e00ff */
[----:B0-----:R-:W-:Y:S01]  /*0dd0*/  LEA R62, P0, R57, UR4, 0x5 ;  /* 0x00000004393e7c11 */ /* 0x001fe2000f8028ff */
[----:B------:R-:W-:Y:S01]  /*0de0*/  IMAD.SHL.U32 R5, R249, 0x10, RZ ;  /* 0x00000010f9057824 */ /* 0x000fe200078e00ff */
[----:B------:R-:W-:Y:S02]  /*0df0*/  LEA R66, P4, R245, UR4, 0x5 ;  /* 0x00000004f5427c11 */ /* 0x000fe4000f8828ff */
[----:B------:R-:W-:Y:S02]  /*0e00*/  LEA R70, P3, R249, UR4, 0x5 ;  /* 0x00000004f9467c11 */ /* 0x000fe4000f8628ff */
[----:B------:R-:W-:Y:S02]  /*0e10*/  LEA.HI.X R63, R3, UR5, RZ, 0x1, P0 ;  /* 0x00000005033f7c11 */ /* 0x000fe400080f0cff */
[----:B------:R-:W-:-:S02]  /*0e20*/  LEA.HI.X R69, R4, UR5, RZ, 0x1, P2 ;  /* 0x0000000504457c11 */ /* 0x000fc400090f0cff */
[----:B------:R-:W-:Y:S01]  /*0e30*/  LEA.HI.X R67, R6, UR5, RZ, 0x1, P4 ;  /* 0x0000000506437c11 */ /* 0x000fe2000a0f0cff */
[C---:B------:R-:W-:Y:S01]  /*0e40*/  IMAD.WIDE.U32 R6, R0.reuse, 0x2, R64 ;  /* 0x0000000200067825 */ /* 0x040fe200078e0040 */
[----:B------:R-:W-:Y:S02]  /*0e50*/  LOP3.LUT R237, R9, 0x44, RZ, 0xfc, !PT ;  /* 0x0000004409ed7812 */ /* 0x000fe400078efcff */
[----:B------:R-:W-:Y:S01]  /*0e60*/  LEA.HI.X R71, R5, UR5, RZ, 0x1, P3 ;  /* 0x0000000505477c11 */ /* 0x000fe200098f0cff */
[C---:B------:R-:W-:Y:S01]  /*0e70*/  IMAD.WIDE.U32 R4, R0.reuse, 0x2, R62 ;  /* 0x0000000200047825 */ /* 0x040fe200078e003e */
[C---:B------:R-:W-:Y:S01]  /*0e80*/  LOP3.LUT R233, R9.reuse, 0x4c, RZ, 0xfc, !PT ;  /* 0x0000004c09e97812 */ /* 0x040fe200078efcff */
[----:B------:R0:W2:Y:S02]  /*0e90*/  LDG.E.U16 R63, desc[UR14][R6.64] ;  /* 0x0000000e063f7981 */ /* 0x0000a4000c1e1500 */
[----:B------:R-:W-:Y:S01]  /*0ea0*/  IMAD.WIDE.U32 R68, R0, 0x2, R68 ;  /* 0x0000000200447825 */ /* 0x000fe200078e0044 */
[----:B------:R-:W-:Y:S01]  /*0eb0*/  LOP3.LUT R241, R9, 0x3c, RZ, 0xfc, !PT ;  /* 0x0000003c09f17812 */ /* 0x000fe200078efcff */
[----:B------:R1:W2:Y:S02]  /*0ec0*/  LDG.E.U16 R62, desc[UR14][R4.64] ;  /* 0x0000000e043e7981 */ /* 0x0002a4000c1e1500 */
[----:B------:R-:W-:-:S02]  /*0ed0*/  IMAD.SHL.U32 R15, R233, 0x10, RZ ;  /* 0x00000010e90f7824 */ /* 0x000fc400078e00ff */
[C---:B0-----:R-:W-:Y:S01]  /*0ee0*/  IMAD.SHL.U32 R7, R237.reuse, 0x10, RZ ;  /* 0x00000010ed077824 */ /* 0x041fe200078e00ff */
[----:B------:R-:W-:Y:S01]  /*0ef0*/  LEA R6, P1, R237, UR4, 0x5 ;  /* 0x00000004ed067c11 */ /* 0x000fe2000f8228ff */
[----:B------:R0:W2:Y:S01]  /*0f00*/  LDG.E.U16 R64, desc[UR14][R68.64] ;  /* 0x0000000e44407981 */ /* 0x0000a2000c1e1500 */
[C---:B------:R-:W-:Y:S02]  /*0f10*/  SHF.L.U32 R3, R241.reuse, 0x4, RZ ;  /* 0x00000004f1037819 */ /* 0x040fe400000006ff */
[----:B-1----:R-:W-:Y:S02]  /*0f20*/  LEA R4, P0, R241, UR4, 0x5 ;  /* 0x00000004f1047c11 */ /* 0x002fe4000f8028ff */
[----:B------:R-:W-:Y:S01]  /*0f30*/  LEA.HI.X R7, R7, UR5, RZ, 0x1, P1 ;  /* 0x0000000507077c11 */ /* 0x000fe200088f0cff */
[----:B------:R-:W-:Y:S01]  /*0f40*/  IMAD.WIDE.U32 R70, R0, 0x2, R70 ;  /* 0x0000000200467825 */ /* 0x000fe200078e0046 */
[----:B0-----:R-:W-:Y:S02]  /*0f50*/  LEA R68, P2, R233, UR4, 0x5 ;  /* 0x00000004e9447c11 */ /* 0x001fe4000f8428ff */
[----:B------:R-:W-:-:S02]  /*0f60*/  LOP3.LUT R229, R9, 0x54, RZ, 0xfc, !PT ;  /* 0x0000005409e57812 */ /* 0x000fc400078efcff */
[----:B------:R-:W-:Y:S01]  /*0f70*/  LEA.HI.X R5, R3, UR5, RZ, 0x1, P0 ;  /* 0x0000000503057c11 */ /* 0x000fe200080f0cff */
[C---:B------:R-:W-:Y:S01]  /*0f80*/  IMAD.WIDE.U32 R6, R0.reuse, 0x2, R6 ;  /* 0x0000000200067825 */ /* 0x040fe200078e0006 */
[----:B------:R-:W-:Y:S01]  /*0f90*/  LEA.HI.X R69, R15, UR5, RZ, 0x1, P2 ;  /* 0x000000050f457c11 */ /* 0x000fe200090f0cff */
[----:B------:R0:W2:Y:S01]  /*0fa0*/  LDG.E.U16 R65, desc[UR14][R70.64] ;  /* 0x0000000e46417981 */ /* 0x0000a2000c1e1500 */
[C---:B------:R-:W-:Y:S01]  /*0fb0*/  LOP3.LUT R217, R9.reuse, 0x6c, RZ, 0xfc, !PT ;  /* 0x0000006c09d97812 */ /* 0x040fe200078efcff */
[C---:B------:R-:W-:Y:S01]  /*0fc0*/  IMAD.WIDE.U32 R66, R0.reuse, 0x2, R66 ;  /* 0x0000000200427825 */ /* 0x040fe200078e0042 */
[C---:B------:R-:W-:Y:S01]  /*0fd0*/  LOP3.LUT R221, R9.reuse, 0x64, RZ, 0xfc, !PT ;  /* 0x0000006409dd7812 */ /* 0x040fe200078efcff */
[----:B------:R1:W2:Y:S01]  /*0fe0*/  LDG.E.U16 R80, desc[UR14][R6.64] ;  /* 0x0000000e06507981 */ /* 0x0002a2000c1e1500 */
[----:B------:R-:W-:Y:S01]  /*0ff0*/  LOP3.LUT R213, R9, 0x74, RZ, 0xfc, !PT ;  /* 0x0000007409d57812 */ /* 0x000fe200078efcff */
[C---:B------:R-:W-:Y:S02]  /*1000*/  IMAD.SHL.U32 R17, R229.reuse, 0x10, RZ ;  /* 0x00000010e5117824 */ /* 0x040fe400078e00ff */
[----:B------:R-:W-:Y:S01]  /*1010*/  IMAD.WIDE.U32 R4, R0, 0x2, R4 ;  /* 0x0000000200047825 */ /* 0x000fe200078e0004 */
[----:B------:R-:W2:Y:S01]  /*1020*/  LDG.E.U16 R66, desc[UR14][R66.64] ;  /* 0x0000000e42427981 */ /* 0x000ea2000c1e1500 */
[----:B0-----:R-:W-:-:S02]  /*1030*/  LEA R70, P3, R229, UR4, 0x5 ;  /* 0x00000004e5467c11 */ /* 0x001fc4000f8628ff */
[C---:B------:R-:W-:Y:S01]  /*1040*/  IMAD.WIDE.U32 R68, R0.reuse, 0x2, R68 ;  /* 0x0000000200447825 */ /* 0x040fe200078e0044 */
[----:B------:R-:W-:Y:S02]  /*1050*/  LOP3.LUT R225, R9, 0x5c, RZ, 0xfc, !PT ;  /* 0x0000005c09e17812 */ /* 0x000fe400078efcff */
[----:B-1----:R-:W-:Y:S01]  /*1060*/  LEA R6, P1, R217, UR4, 0x5 ;  /* 0x00000004d9067c11 */ /* 0x002fe2000f8228ff */
[----:B------:R-:W-:Y:S01]  /*1070*/  IMAD.WIDE.U32 R22, R0, 0x2, R22 ;  /* 0x0000000200167825 */ /* 0x000fe200078e0016 */
[----:B------:R-:W-:Y:S01]  /*1080*/  LEA.HI.X R71, R17, UR5, RZ, 0x1, P3 ;  /* 0x0000000511477c11 */ /* 0x000fe200098f0cff */
[----:B------:R0:W2:Y:S02]  /*1090*/  LDG.E.U16 R81, desc[UR14][R68.64] ;  /* 0x0000000e44517981 */ /* 0x0000a4000c1e1500 */
[----:B------:R-:W-:Y:S02]  /*10a0*/  IMAD.SHL.U32 R7, R217, 0x10, RZ ;  /* 0x00000010d9077824 */ /* 0x000fe400078e00ff */
[----:B------:R1:W2:Y:S01]  /*10b0*/  LDG.E.U16 R67, desc[UR14][R4.64] ;  /* 0x0000000e04437981 */ /* 0x0002a2000c1e1500 */
[----:B------:R-:W-:-:S02]  /*10c0*/  IMAD.SHL.U32 R3, R221, 0x10, RZ ;  /* 0x00000010dd037824 */ /* 0x000fc400078e00ff */
[----:B------:R-:W-:Y:S01]  /*10d0*/  IMAD.SHL.U32 R15, R213, 0x10, RZ ;  /* 0x00000010d50f7824 */ /* 0x000fe200078e00ff */
[----:B------:R-:W-:Y:S01]  /*10e0*/  LEA.HI.X R7, R7, UR5, RZ, 0x1, P1 ;  /* 0x0000000507077c11 */ /* 0x000fe200088f0cff */
[----:B------:R1:W2:Y:S01]  /*10f0*/  LDG.E.U16 R22, desc[UR14][R22.64] ;  /* 0x0000000e16167981 */ /* 0x0002a2000c1e1500 */
[----:B0-----:R-:W-:Y:S02]  /*1100*/  LEA R68, P2, R213, UR4, 0x5 ;  /* 0x00000004d5447c11 */ /* 0x001fe4000f8428ff */
[----:B-1----:R-:W-:Y:S01]  /*1110*/  LEA R4, P0, R221, UR4, 0x5 ;  /* 0x00000004dd047c11 */ /* 0x002fe2000f8028ff */
[----:B------:R-:W-:Y:S01]  /*1120*/  IMAD.WIDE.U32 R70, R0, 0x2, R70 ;  /* 0x0000000200467825 */ /* 0x000fe200078e0046 */
[----:B------:R-:W-:Y:S02]  /*1130*/  LOP3.LUT R209, R9, 0x7c, RZ, 0xfc, !PT ;  /* 0x0000007c09d17812 */ /* 0x000fe400078efcff */
[----:B------:R-:W-:Y:S01]  /*1140*/  LEA.HI.X R5, R3, UR5, RZ, 0x1, P0 ;  /* 0x0000000503057c11 */ /* 0x000fe200080f0cff */
[----:B------:R-:W-:Y:S01]  /*1150*/  IMAD.SHL.U32 R23, R225, 0x10, RZ ;  /* 0x00000010e1177824 */ /* 0x000fe200078e00ff */
[----:B------:R-:W-:-:S02]  /*1160*/  LEA.HI.X R69, R15, UR5, RZ, 0x1, P2 ;  /* 0x000000050f457c11 */ /* 0x000fc400090f0cff */
[----:B------:R-:W-:Y:S01]  /*1170*/  LEA R72, P4, R225, UR4, 0x5 ;  /* 0x00000004e1487c11 */ /* 0x000fe2000f8828ff */
[C---:B------:R-:W-:Y:S01]  /*1180*/  IMAD.WIDE.U32 R6, R0.reuse, 0x2, R6 ;  /* 0x0000000200067825 */ /* 0x040fe200078e0006 */
[----:B------:R-:W-:Y:S01]  /*1190*/  LOP3.LUT R161, R9, 0x94, RZ, 0xfc, !PT ;  /* 0x0000009409a17812 */ /* 0x000fe200078efcff */
[----:B------:R0:W2:Y:S01]  /*11a0*/  LDG.E.U16 R82, desc[UR14][R70.64] ;  /* 0x0000000e46527981 */ /* 0x0000a2000c1e1500 */
[----:B------:R-:W-:Y:S01]  /*11b0*/  LEA.HI.X R73, R23, UR5, RZ, 0x1, P4 ;  /* 0x0000000517497c11 */ /* 0x000fe2000a0f0cff */
[----:B------:R-:W-:Y:S01]  /*11c0*/  IMAD.SHL.U32 R17, R209, 0x10, RZ ;  /* 0x00000010d1117824 */ /* 0x000fe200078e00ff */
[C---:B------:R-:W-:Y:S01]  /*11d0*/  LOP3.LUT R47, R9.reuse, 0x9c, RZ, 0xfc, !PT ;  /* 0x0000009c092f7812 */ /* 0x040fe200078efcff */
[C---:B------:R-:W-:Y:S01]  /*11e0*/  IMAD.WIDE.U32 R4, R0.reuse, 0x2, R4 ;  /* 0x0000000200047825 */ /* 0x040fe200078e0004 */
[----:B------:R-:W-:Y:S01]  /*11f0*/  LOP3.LUT R201, R9, 0x8c, RZ, 0xfc, !PT ;  /* 0x0000008c09c97812 */ /* 0x000fe200078efcff */
[----:B------:R1:W2:Y:S02]  /*1200*/  LDG.E.U16 R85, desc[UR14][R6.64] ;  /* 0x0000000e06557981 */ /* 0x0002a4000c1e1500 */
[C---:B------:R-:W-:Y:S01]  /*1210*/  IMAD.WIDE.U32 R68, R0.reuse, 0x2, R68 ;  /* 0x0000000200447825 */ /* 0x040fe200078e0044 */
[----:B0-----:R-:W-:Y:S01]  /*1220*/  LEA R70, P3, R209, UR4, 0x5 ;  /* 0x00000004d1467c11 */ /* 0x001fe2000f8628ff */
[----:B------:R0:W2:Y:S02]  /*1230*/  LDG.E.U16 R84, desc[UR14][R4.64] ;  /* 0x0000000e04547981 */ /* 0x0000a4000c1e1500 */
[----:B------:R-:W-:Y:S01]  /*1240*/  IMAD.WIDE.U32 R72, R0, 0x2, R72 ;  /* 0x0000000200487825 */ /* 0x000fe200078e0048 */
[----:B------:R-:W-:-:S02]  /*1250*/  LOP3.LUT R205, R9, 0x84, RZ, 0xfc, !PT ;  /* 0x0000008409cd7812 */ /* 0x000fc400078efcff */
[----:B------:R-:W-:Y:S01]  /*1260*/  LEA.HI.X R71, R17, UR5, RZ, 0x1, P3 ;  /* 0x0000000511477c11 */ /* 0x000fe200098f0cff */
[C---:B-1----:R-:W-:Y:S01]  /*1270*/  IMAD.SHL.U32 R7, R161.reuse, 0x10, RZ ;  /* 0x00000010a1077824 */ /* 0x042fe200078e00ff */
[----:B------:R1:W2:Y:S01]  /*1280*/  LDG.E.U16 R86, desc[UR14][R68.64] ;  /* 0x0000000e44567981 */ /* 0x0002a2000c1e1500 */
[----:B------:R-:W-:Y:S01]  /*1290*/  LEA R6, P1, R161, UR4, 0x5 ;  /* 0x00000004a1067c11 */ /* 0x000fe2000f8228ff */
[----:B------:R-:W-:Y:S01]  /*12a0*/  IMAD.SHL.U32 R15, R47, 0x10, RZ ;  /* 0x000000102f0f7824 */ /* 0x000fe200078e00ff */
[C---:B------:R-:W-:Y:S01]  /*12b0*/  SHF.L.U32 R3, R201.reuse, 0x4, RZ ;  /* 0x00000004c9037819 */ /* 0x040fe200000006ff */
[----:B------:R1:W2:Y:S01]  /*12c0*/  LDG.E.U16 R83, desc[UR14][R72.64] ;  /* 0x0000000e48537981 */ /* 0x0002a2000c1e1500 */
[----:B0-----:R-:W-:Y:S01]  /*12d0*/  LEA R4, P0, R201, UR4, 0x5 ;  /* 0x00000004c9047c11 */ /* 0x001fe2000f8028ff */
[----:B------:R-:W-:Y:S01]  /*12e0*/  IMAD.SHL.U32 R23, R205, 0x10, RZ ;  /* 0x00000010cd177824 */ /* 0x000fe200078e00ff */
[----:B------:R-:W-:Y:S02]  /*12f0*/  LEA.HI.X R7, R7, UR5, RZ, 0x1, P1 ;  /* 0x0000000507077c11 */ /* 0x000fe400088f0cff */
[----:B-1----:R-:W-:Y:S01]  /*1300*/  LEA R68, P2, R47, UR4, 0x5 ;  /* 0x000000042f447c11 */ /* 0x002fe2000f8428ff */
[----:B------:R-:W-:Y:S01]  /*1310*/  IMAD.WIDE.U32 R70, R0, 0x2, R70 ;  /* 0x0000000200467825 */ /* 0x000fe200078e0046 */
[----:B------:R-:W-:-:S02]  /*1320*/  LEA.HI.X R5, R3, UR5, RZ, 0x1, P0 ;  /* 0x0000000503057c11 */ /* 0x000fc400080f0cff */
[----:B------:R-:W-:Y:S02]  /*1330*/  LEA.HI.X R69, R15, UR5, RZ, 0x1, P2 ;  /* 0x000000050f457c11 */ /* 0x000fe400090f0cff */
[----:B------:R-:W-:Y:S02]  /*1340*/  LEA R72, P4, R205, UR4, 0x5 ;  /* 0x00000004cd487c11 */ /* 0x000fe4000f8828ff */
[----:B------:R-:W-:Y:S01]  /*1350*/  LOP3.LUT R185, R9, 0xac, RZ, 0xfc, !PT ;  /* 0x000000ac09b97812 */ /* 0x000fe200078efcff */
        /* <DEDUP_REMOVED lines=8> */
[C---:B------:R-:W-:Y:S01]  /*13e0*/  IMAD.WIDE.U32 R68, R0.reuse, 0x2, R68 ;  /* 0x0000000200447825 */ /* 0x040fe200078e0044 */
[C---:B------:R-:W-:Y:S01]  /*13f0*/  LEA R76, P4, R185.reuse, UR4, 0x5 ;  /* 0x00000004b94c7c11 */ /* 0x040fe2000f8828ff */
[----:B------:R1:W2:Y:S02]  /*1400*/  LDG.E.U16 R91, desc[UR14][R4.64] ;  /* 0x0000000e045b7981 */ /* 0x0002a4000c1e1500 */
[----:B0-----:R-:W-:Y:S01]  /*1410*/  IMAD.SHL.U32 R70, R185, 0x10, RZ ;  /* 0x00000010b9467824 */ /* 0x001fe200078e00ff */
[C---:B------:R-:W-:Y:S01]  /*1420*/  LOP3.LUT R181, R9.reuse, 0xb4, RZ, 0xfc, !PT ;  /* 0x000000b409b57812 */ /* 0x040fe200078efcff */
[----:B------:R-:W-:Y:S01]  /*1430*/  IMAD.WIDE.U32 R72, R0, 0x2, R72 ;  /* 0x0000000200487825 */ /* 0x000fe200078e0048 */
[----:B------:R0:W2:Y:S01]  /*1440*/  LDG.E.U16 R93, desc[UR14][R68.64] ;  /* 0x0000000e445d7981 */ /* 0x0000a2000c1e1500 */
[----:B------:R-:W-:-:S02]  /*1450*/  LOP3.LUT R169, R9, 0xcc, RZ, 0xfc, !PT ;  /* 0x000000cc09a97812 */ /* 0x000fc400078efcff */
[C---:B------:R-:W-:Y:S01]  /*1460*/  IMAD.SHL.U32 R23, R17.reuse, 0x10, RZ ;  /* 0x0000001011177824 */ /* 0x040fe200078e00ff */
[----:B------:R-:W-:Y:S01]  /*1470*/  LEA R74, P3, R17, UR4, 0x5 ;  /* 0x00000004114a7c11 */ /* 0x000fe2000f8628ff */
[----:B-1----:R-:W-:Y:S01]  /*1480*/  IMAD.SHL.U32 R7, R173, 0x10, RZ ;  /* 0x00000010ad077824 */ /* 0x002fe200078e00ff */
[----:B------:R-:W-:Y:S01]  /*1490*/  LEA.HI.X R77, R70, UR5, RZ, 0x1, P4 ;  /* 0x00000005464d7c11 */ /* 0x000fe2000a0f0cff */
[C---:B------:R-:W-:Y:S01]  /*14a0*/  IMAD.SHL.U32 R5, R177.reuse, 0x10, RZ ;  /* 0x00000010b1057824 */ /* 0x040fe200078e00ff */
[----:B------:R-:W-:Y:S01]  /*14b0*/  LEA R70, P1, R177, UR4, 0x5 ;  /* 0x00000004b1467c11 */ /* 0x000fe2000f8228ff */
[----:B------:R1:W2:Y:S01]  /*14c0*/  LDG.E.U16 R89, desc[UR14][R72.64] ;  /* 0x0000000e48597981 */ /* 0x0002a2000c1e1500 */
[----:B0-----:R-:W-:Y:S01]  /*14d0*/  LEA R68, P2, R173, UR4, 0x5 ;  /* 0x00000004ad447c11 */ /* 0x001fe2000f8428ff */
[----:B------:R-:W-:Y:S01]  /*14e0*/  IMAD.SHL.U32 R3, R181, 0x10, RZ ;  /* 0x00000010b5037824 */ /* 0x000fe200078e00ff */
[----:B------:R-:W-:Y:S01]  /*14f0*/  LOP3.LUT R165, R9, 0xd4, RZ, 0xfc, !PT ;  /* 0x000000d409a57812 */ /* 0x000fe200078efcff */
[----:B------:R-:W-:Y:S01]  /*1500*/  IMAD.SHL.U32 R15, R169, 0x10, RZ ;  /* 0x00000010a90f7824 */ /* 0x000fe200078e00ff */
[----:B------:R-:W-:-:S02]  /*1510*/  LEA.HI.X R75, R23, UR5, RZ, 0x1, P3 ;  /* 0x00000005174b7c11 */ /* 0x000fc400098f0cff */
[----:B------:R-:W-:Y:S02]  /*1520*/  LEA.HI.X R69, R7, UR5, RZ, 0x1, P2 ;  /* 0x0000000507457c11 */ /* 0x000fe400090f0cff */
[----:B------:R-:W-:Y:S02]  /*1530*/  LEA R6, P3, R169, UR4, 0x5 ;  /* 0x00000004a9067c11 */ /* 0x000fe4000f8628ff */
[----:B-1----:R-:W-:Y:S02]  /*1540*/  LEA R72, P0, R181, UR4, 0x5 ;  /* 0x00000004b5487c11 */ /* 0x002fe4000f8028ff */
[----:B------:R-:W-:Y:S01]  /*1550*/  LEA.HI.X R71, R5, UR5, RZ, 0x1, P1 ;  /* 0x0000000505477c11 */ /* 0x000fe200088f0cff */
[C---:B------:R-:W-:Y:S01]  /*1560*/  IMAD.SHL.U32 R23, R165.reuse, 0x10, RZ ;  /* 0x00000010a5177824 */ /* 0x040fe200078e00ff */
[----:B------:R-:W-:Y:S01]  /*1570*/  LEA R4, P4, R165, UR4, 0x5 ;  /* 0x00000004a5047c11 */ /* 0x000fe2000f8828ff */
[----:B------:R-:W-:Y:S01]  /*1580*/  IMAD.WIDE.U32 R74, R0, 0x2, R74 ;  /* 0x00000002004a7825 */ /* 0x000fe200078e004a */
[----:B------:R-:W-:-:S02]  /*1590*/  LEA.HI.X R73, R3, UR5, RZ, 0x1, P0 ;  /* 0x0000000503497c11 */ /* 0x000fc400080f0cff */
[----:B------:R-:W-:Y:S01]  /*15a0*/  LEA.HI.X R7, R15, UR5, RZ, 0x1, P3 ;  /* 0x000000050f077c11 */ /* 0x000fe200098f0cff */
[C---:B------:R-:W-:Y:S01]  /*15b0*/  IMAD.WIDE.U32 R68, R0.reuse, 0x2, R68 ;  /* 0x0000000200447825 */ /* 0x040fe200078e0044 */
[C---:B------:R-:W-:Y:S01]  /*15c0*/  LOP3.LUT R153, R9.reuse, 0xe4, RZ, 0xfc, !PT ;  /* 0x000000e409997812 */ /* 0x040fe200078efcff */
[----:B------:R0:W2:Y:S01]  /*15d0*/  LDG.E.U16 R94, desc[UR14][R74.64] ;  /* 0x0000000e4a5e7981 */ /* 0x0000a2000c1e1500 */
        /* <DEDUP_REMOVED lines=9> */
[----:B------:R-:W-:Y:S01]  /*1670*/  IMAD.WIDE.U32 R6, R0, 0x2, R6 ;  /* 0x0000000200067825 */ /* 0x000fe200078e0006 */
[C---:B------:R-:W-:Y:S01]  /*1680*/  SHF.L.U32 R3, R159.reuse, 0x4, RZ ;  /* 0x000000049f037819 */ /* 0x040fe200000006ff */
[----:B------:R4:W2:Y:S01]  /*1690*/  LDG.E.U16 R96, desc[UR14][R72.64] ;  /* 0x0000000e48607981 */ /* 0x0008a2000c1e1500 */
[----:B0-----:R-:W-:Y:S01]  /*16a0*/  LEA R74, P0, R159, UR4, 0x5 ;  /* 0x000000049f4a7c11 */ /* 0x001fe2000f8028ff */
[----:B-1----:R-:W-:-:S02]  /*16b0*/  IMAD.SHL.U32 R68, R153, 0x10, RZ ;  /* 0x0000001099447824 */ /* 0x002fc400078e00ff */
[----:B------:R-:W-:Y:S01]  /*16c0*/  IMAD.WIDE.U32 R76, R0, 0x2, R76 ;  /* 0x00000002004c7825 */ /* 0x000fe200078e004c */
[----:B------:R0:W2:Y:S01]  /*16d0*/  LDG.E.U16 R99, desc[UR14][R6.64] ;  /* 0x0000000e06637981 */ /* 0x0000a2000c1e1500 */
[----:B----4-:R-:W-:Y:S02]  /*16e0*/  LEA R70, P1, R153, UR4, 0x5 ;  /* 0x0000000499467c11 */ /* 0x010fe4000f8228ff */
[----:B------:R-:W-:Y:S01]  /*16f0*/  IMAD.SHL.U32 R69, R15, 0x10, RZ ;  /* 0x000000100f457824 */ /* 0x000fe200078e00ff */
[----:B------:R-:W-:Y:S01]  /*1700*/  LEA.HI.X R75, R3, UR5, RZ, 0x1, P0 ;  /* 0x00000005034b7c11 */ /* 0x000fe200080f0cff */
[----:B------:R-:W-:Y:S01]  /*1710*/  IMAD.SHL.U32 R3, R9, 0x10, RZ ;  /* 0x0000001009037824 */ /* 0x000fe200078e00ff */
[----:B------:R-:W-:Y:S01]  /*1720*/  LEA.HI.X R71, R68, UR5, RZ, 0x1, P1 ;  /* 0x0000000544477c11 */ /* 0x000fe200088f0cff */
[----:B------:R1:W4:Y:S01]  /*1730*/  LDG.E.U16 R95, desc[UR14][R76.64] ;  /* 0x0000000e4c5f7981 */ /* 0x000322000c1e1500 */
[----:B------:R-:W-:Y:S01]  /*1740*/  LEA R72, P0, R15, UR4, 0x5 ;  /* 0x000000040f487c11 */ /* 0x000fe2000f8028ff */
[C---:B0-----:R-:W-:Y:S01]  /*1750*/  IMAD.SHL.U32 R7, R23.reuse, 0x10, RZ ;  /* 0x0000001017077824 */ /* 0x041fe200078e00ff */
[----:B------:R-:W-:-:S02]  /*1760*/  LEA R6, P2, R23, UR4, 0x5 ;  /* 0x0000000417067c11 */ /* 0x000fc4000f8428ff */
[----:B------:R-:W-:Y:S02]  /*1770*/  LEA R68, P1, R9, UR4, 0x5 ;  /* 0x0000000409447c11 */ /* 0x000fe4000f8228ff */
[----:B------:R-:W-:Y:S01]  /*1780*/  LEA.HI.X R73, R69, UR5, RZ, 0x1, P0 ;  /* 0x0000000545497c11 */ /* 0x000fe200080f0cff */
[C---:B-1----:R-:W-:Y:S01]  /*1790*/  IMAD.WIDE.U32 R76, R0.reuse, 0x2, R4 ;  /* 0x00000002004c7825 */ /* 0x042fe200078e0004 */
[----:B------:R-:W-:Y:S01]  /*17a0*/  LEA.HI.X R7, R7, UR5, RZ, 0x1, P2 ;  /* 0x0000000507077c11 */ /* 0x000fe200090f0cff */
[----:B------:R-:W0:Y:S01]  /*17b0*/  LDC.64 R4, c[0x0][0x218] ;  /* 0x00008600ff047b82 */ /* 0x000e220000000a00 */
[----:B------:R-:W-:Y:S01]  /*17c0*/  LEA.HI.X R69, R3, UR5, RZ, 0x1, P1 ;  /* 0x0000000503457c11 */ /* 0x000fe200088f0cff */
[C---:B------:R-:W-:Y:S01]  /*17d0*/  IMAD.WIDE.U32 R74, R0.reuse, 0x2, R74 ;  /* 0x00000002004a7825 */ /* 0x040fe200078e004a */
[----:B------:R1:W4:Y:S03]  /*17e0*/  LDG.E.U16 R100, desc[UR14][R76.64] ;  /* 0x0000000e4c647981 */ /* 0x000326000c1e1500 */
[----:B------:R-:W-:-:S02]  /*17f0*/  IMAD.WIDE.U32 R72, R0, 0x2, R72 ;  /* 0x0000000200487825 */ /* 0x000fc400078e0048 */
[----:B------:R-:W4:Y:S02]  /*1800*/  LDG.E.U16 R75, desc[UR14][R74.64] ;  /* 0x0000000e4a4b7981 */ /* 0x000f24000c1e1500 */
[C---:B------:R-:W-:Y:S02]  /*1810*/  IMAD.WIDE.U32 R78, R0.reuse, 0x2, R68 ;  /* 0x00000002004e7825 */ /* 0x040fe400078e0044 */
[----:B------:R-:W4:Y:S02]  /*1820*/  LDG.E.U16 R72, desc[UR14][R72.64] ;  /* 0x0000000e48487981 */ /* 0x000f24000c1e1500 */
[C---:B-1----:R-:W-:Y:S02]  /*1830*/  IMAD.WIDE.U32 R76, R0.reuse, 0x2, R6 ;  /* 0x00000002004c7825 */ /* 0x042fe400078e0006 */
[----:B------:R-:W4:Y:S02]  /*1840*/  LDG.E.U16 R78, desc[UR14][R78.64] ;  /* 0x0000000e4e4e7981 */ /* 0x000f24000c1e1500 */
[----:B------:R-:W-:-:S02]  /*1850*/  IMAD.WIDE.U32 R70, R0, 0x2, R70 ;  /* 0x0000000200467825 */ /* 0x000fc400078e0046 */
[----:B------:R-:W4:Y:S04]  /*1860*/  LDG.E.U16 R76, desc[UR14][R76.64] ;  /* 0x0000000e4c4c7981 */ /* 0x000f28000c1e1500 */
[----:B------:R1:W4:Y:S01]  /*1870*/  LDG.E.U16 R101, desc[UR14][R70.64] ;  /* 0x0000000e46657981 */ /* 0x000322000c1e1500 */
[C---:B------:R-:W-:Y:S01]  /*1880*/  IMAD.SHL.U32 R102, R43.reuse, 0x2, RZ ;  /* 0x000000022b667824 */ /* 0x040fe200078e00ff */
[----:B0-----:R-:W-:Y:S01]  /*1890*/  LEA R68, P0, R43, R4, 0x2 ;  /* 0x000000042b447211 */ /* 0x001fe200078010ff */
[----:B------:R-:W-:Y:S01]  /*18a0*/  IMAD.SHL.U32 R90, R53, 0x40, RZ ;  /* 0x00000040355a7824 */ /* 0x000fe200078e00ff */
[----:B------:R-:W-:Y:S01]  /*18b0*/  LOP3.LUT R3, R2, 0x1f, RZ, 0xc0, !PT ;  /* 0x0000001f02037812 */ /* 0x000fe200078ec0ff */
[----:B------:R-:W-:Y:S01]  /*18c0*/  IMAD.SHL.U32 R88, R41, 0x40, RZ ;  /* 0x0000004029587824 */ /* 0x000fe200078e00ff */
[----:B------:R-:W-:-:S02]  /*18d0*/  LEA.HI.X R69, R102, R5, RZ, 0x1, P0 ;  /* 0x0000000566457211 */ /* 0x000fc400000f0cff */
[-C--:B------:R-:W-:Y:S02]  /*18e0*/  LEA R6, P1, R41, R4.reuse, 0x7 ;  /* 0x0000000429067211 */ /* 0x080fe400078238ff */
[-C--:B-1----:R-:W-:Y:S01]  /*18f0*/  LEA R70, P0, R53, R4.reuse, 0x7 ;  /* 0x0000000435467211 */ /* 0x082fe200078038ff */
[----:B------:R-:W-:Y:S01]  /*1900*/  IMAD.WIDE.U32 R68, R3, 0x2, R68 ;  /* 0x0000000203447825 */ /* 0x000fe200078e0044 */
[-C--:B------:R-:W-:Y:S02]  /*1910*/  LEA.HI.X R7, R88, R5.reuse, RZ, 0x1, P1 ;  /* 0x0000000558077211 */ /* 0x080fe400008f0cff */
[----:B------:R-:W-:Y:S01]  /*1920*/  LEA.HI.X R71, R90, R5, RZ, 0x1, P0 ;  /* 0x000000055a477211 */ /* 0x000fe200000f0cff */
[----:B------:R-:W-:Y:S01]  /*1930*/  IMAD.SHL.U32 R108, R2, 0x100, RZ ;  /* 0x00000100026c7824 */ /* 0x000fe200078e00ff */
[C---:B------:R-:W-:Y:S01]  /*1940*/  LEA R4, P0, R49.reuse, R4, 0x7 ;  /* 0x0000000431047211 */ /* 0x040fe200078038ff */
[----:B------:R-:W-:Y:S01]  /*1950*/  IMAD.SHL.U32 R74, R49, 0x40, RZ ;  /* 0x00000040314a7824 */ /* 0x000fe200078e00ff */
[----:B------:R-:W4:Y:S01]  /*1960*/  LDG.E.U16 R73, desc[UR14][R68.64] ;  /* 0x0000000e44497981 */ /* 0x000f22000c1e1500 */
[----:B------:R-:W-:Y:S01]  /*1970*/  IMAD.WIDE.U32 R70, R3, 0x2, R70 ;  /* 0x0000000203467825 */ /* 0x000fe200078e0046 */
[----:B------:R-:W-:-:S02]  /*1980*/  SHF.R.S32.HI R109, RZ, 0x5, R2 ;  /* 0x00000005ff6d7819 */ /* 0x000fc40000011402 */
[----:B------:R0:W4:Y:S01]  /*1990*/  LDG.E.U16 R77, desc[UR14][R68.64+0x40] ;  /* 0x0000400e444d7981 */ /* 0x000122000c1e1500 */
[----:B------:R-:W-:Y:S01]  /*19a0*/  IMAD.WIDE.U32 R6, R3, 0x2, R6 ;  /* 0x0000000203067825 */ /* 0x000fe200078e0006 */
[----:B------:R-:W-:Y:S02]  /*19b0*/  LOP3.LUT R108, R108, 0x1800, RZ, 0xc0, !PT ;  /* 0x000018006c6c7812 */ /* 0x000fe400078ec0ff */
[----:B------:R-:W-:Y:S01]  /*19c0*/  LEA.HI.X R5, R74, R5, RZ, 0x1, P0 ;  /* 0x000000054a057211 */ /* 0x000fe200000f0cff */
[----:B------:R-:W4:Y:S04]  /*19d0*/  LDG.E.U16 R79, desc[UR14][R70.64] ;  /* 0x0000000e464f7981 */ /* 0x000f28000c1e1500 */
[----:B------:R1:W4:Y:S01]  /*19e0*/  LDG.E.U16 R103, desc[UR14][R70.64+0x40] ;  /* 0x0000400e46677981 */ /* 0x000322000c1e1500 */
[----:B0-----:R-:W-:-:S03]  /*19f0*/  IMAD.SHL.U32 R69, R2, 0x10, RZ ;  /* 0x0000001002457824 */ /* 0x001fc600078e00ff */
[----:B------:R-:W4:Y:S04]  /*1a00*/  LDG.E.U16 R104, desc[UR14][R6.64] ;  /* 0x0000000e06687981 */ /* 0x000f28000c1e1500 */
[----:B------:R0:W4:Y:S01]  /*1a10*/  LDG.E.U16 R105, desc[UR14][R6.64+0x40] ;  /* 0x0000400e06697981 */ /* 0x000122000c1e1500 */
[----:B-1----:R-:W-:Y:S01]  /*1a20*/  SGXT R70, R109, 0x1 ;  /* 0x000000016d46781a */ /* 0x002fe20000000200 */
[----:B------:R-:W-:Y:S01]  /*1a30*/  IMAD.WIDE.U32 R4, R3, 0x2, R4 ;  /* 0x0000000203047825 */ /* 0x000fe200078e0004 */
[----:B------:R-:W1:Y:S01]  /*1a40*/  S2UR UR12, SR_CgaCtaId ;  /* 0x00000000000c79c3 */ /* 0x000e620000008800 */
[----:B------:R-:W-:-:S03]  /*1a50*/  SHF.L.U32 R68, R2, 0x5, RZ ;  /* 0x0000000502447819 */ /* 0x000fc600000006ff */
[----:B------:R-:W4:Y:S01]  /*1a60*/  LDG.E.U16 R106, desc[UR14][R4.64] ;  /* 0x0000000e046a7981 */ /* 0x000f22000c1e1500 */
[----:B0-----:R-:W-:-:S03]  /*1a70*/  LOP3.LUT R7, R108, 0x70, R69, 0xf8, !PT ;  /* 0x000000706c077812 */ /* 0x001fc600078ef845 */
[----:B------:R0:W4:Y:S01]  /*1a80*/  LDG.E.U16 R107, desc[UR14][R4.64+0x40] ;  /* 0x0000400e046b7981 */ /* 0x000122000c1e1500 */
[----:B------:R-:W-:Y:S01]  /*1a90*/  LOP3.LUT R71, R7, 0x2010, R70, 0x78, !PT ;  /* 0x0000201007477812 */ /* 0x000fe200078e7846 */
[----:B------:R-:W-:Y:S01]  /*1aa0*/  IMAD R7, R43, 0x2, R3 ;  /* 0x000000022b077824 */ /* 0x000fe200078e0203 */
[----:B------:R-:W-:Y:S02]  /*1ab0*/  LOP3.LUT R68, R68, 0x60, RZ, 0xc0, !PT ;  /* 0x0000006044447812 */ /* 0x000fe400078ec0ff */
[----:B------:R-:W-:Y:S01]  /*1ac0*/  SHF.R.S32.HI R6, RZ, 0x2, R2 ;  /* 0x00000002ff067819 */ /* 0x000fe20000011402 */
[----:B------:R-:W-:Y:S02]  /*1ad0*/  IMAD.SHL.U32 R7, R7, 0x2, RZ ;  /* 0x0000000207077824 */ /* 0x000fe400078e00ff */
[--C-:B0-----:R-:W-:Y:S01]  /*1ae0*/  IMAD R5, R0, 0x2, R43.reuse ;  /* 0x0000000200057824 */ /* 0x101fe200078e022b */
[----:B------:R-:W-:Y:S01]  /*1af0*/  SHF.R.U32.HI R0, RZ, 0x1, R43 ;  /* 0x00000001ff007819 */ /* 0x000fe2000001162b */
[----:B------:R-:W-:Y:S01]  /*1b00*/  IMAD.SHL.U32 R4, R2, 0x2, RZ ;  /* 0x0000000202047824 */ /* 0x000fe200078e00ff */
[----:B------:R-:W-:-:S02]  /*1b10*/  LOP3.LUT R69, R68, 0x780, R69, 0xf8, !PT ;  /* 0x0000078044457812 */ /* 0x000fc400078ef845 */
[----:B------:R-:W-:Y:S02]  /*1b20*/  SGXT R2, R6, 0x1 ;  /* 0x000000010602781a */ /* 0x000fe40000000200 */
[----:B------:R-:W-:Y:S02]  /*1b30*/  LOP3.LUT R68, R7, R0, RZ, 0x3c, !PT ;  /* 0x0000000007447212 */ /* 0x000fe400078e3cff */
[----:B------:R-:W0:Y:S01]  /*1b40*/  LDC.64 R6, c[0x0][0x220] ;  /* 0x00008800ff067b82 */ /* 0x000e220000000a00 */
[----:B------:R-:W-:Y:S02]  /*1b50*/  UMOV UR4, 0x400 ;  /* 0x0000040000047882 */ /* 0x000fe40000000000 */
[----:B-1----:R-:W-:Y:S01]  /*1b60*/  ULEA UR12, UR12, UR4, 0x18 ;  /* 0x000000040c0c7291 */ /* 0x002fe2000f8ec03f */
[----:B------:R-:W-:-:S08]  /*1b70*/  LOP3.LUT R4, R4, 0x80, RZ, 0xc0, !PT ;  /* 0x0000008004047812 */ /* 0x000fd000078ec0ff */
[----:B-----5:R0:W-:Y:S01]  /*1b80*/  STS.U16 [R5+UR12+0x1600], R42 ;  /* 0x0016002a05007988 */ /* 0x0201e2000800040c */
[----:B------:R-:W-:Y:S02]  /*1b90*/  IADD3 R0, R71, UR12, R4 ;  /* 0x0000000c47007c10 */ /* 0x000fe4000fffe004 */
[----:B------:R-:W-:Y:S01]  /*1ba0*/  LOP3.LUT R4, R5, 0x10, RZ, 0x3c, !PT ;  /* 0x0000001005047812 */ /* 0x000fe200078e3cff */
[----:B------:R1:W-:Y:S01]  /*1bb0*/  STS.U16 [R5+UR12+0x1300], R38 ;  /* 0x0013002605007988 */ /* 0x0003e2000800040c */
[----:B0-----:R-:W-:-:S03]  /*1bc0*/  LEA R42, P0, R43, R6, 0x3 ;  /* 0x000000062b2a7211 */ /* 0x001fc600078018ff */
[----:B---3--:R0:W-:Y:S01]  /*1bd0*/  STS.U16 [R5+UR12+0x1500], R40 ;  /* 0x0015002805007988 */ /* 0x0081e2000800040c */
[----:B------:R-:W-:Y:S02]  /*1be0*/  LEA.HI.X R43, R102, R7, RZ, 0x2, P0 ;  /* 0x00000007662b7211 */ /* 0x000fe400000f14ff */
[-C--:B-1----:R-:W-:Y:S01]  /*1bf0*/  LEA R38, P0, R53, R6.reuse, 0x8 ;  /* 0x0000000635267211 */ /* 0x082fe200078040ff */
[----:B------:R1:W-:Y:S01]  /*1c00*/  STS.U16 [R5+UR12+0x1000], R34 ;  /* 0x0010002205007988 */ /* 0x0003e2000800040c */
[----:B0-----:R-:W-:-:S03]  /*1c10*/  LEA R40, P1, R41, R6, 0x8 ;  /* 0x0000000629287211 */ /* 0x001fc600078240ff */
[----:B------:R0:W-:Y:S01]  /*1c20*/  STS.U16 [R5+UR12+0x100], R10 ;  /* 0x0001000a05007988 */ /* 0x0001e2000800040c */
[----:B------:R-:W-:-:S03]  /*1c30*/  IMAD.WIDE.U32 R188, R3, 0x4, R42 ;  /* 0x0000000403bc7825 */ /* 0x000fc600078e002a */
[----:B------:R-:W-:Y:S01]  /*1c40*/  STS.U16 [R5+UR12+0x200], R12 ;  /* 0x0002000c05007988 */ /* 0x000fe2000800040c */
[----:B-1----:R-:W-:-:S03]  /*1c50*/  LEA R34, P2, R49, R6, 0x8 ;  /* 0x0000000631227211 */ /* 0x002fc600078440ff */
[----:B------:R-:W-:Y:S01]  /*1c60*/  STS.U16 [R5+UR12+0x300], R14 ;  /* 0x0003000e05007988 */ /* 0x000fe2000800040c */
[----:B------:R-:W-:-:S03]  /*1c70*/  LEA.HI.X R41, R88, R7, RZ, 0x2, P1 ;  /* 0x0000000758297211 */ /* 0x000fc600008f14ff */
[----:B--2---:R-:W-:Y:S01]  /*1c80*/  STS.U16 [R5+UR12+0x400], R16 ;  /* 0x0004001005007988 */ /* 0x004fe2000800040c */
[----:B0-----:R-:W-:-:S03]  /*1c90*/  IMAD.SHL.U32 R10, R57, 0x40, RZ ;  /* 0x00000040390a7824 */ /* 0x001fc600078e00ff */
[----:B------:R-:W-:Y:S04]  /*1ca0*/  STS.U16 [R5+UR12+0x500], R18 ;  /* 0x0005001205007988 */ /* 0x000fe8000800040c */
        /* <DEDUP_REMOVED lines=12> */
[----:B------:R0:W-:Y:S04]  /*1d70*/  STS.U16 [R5+UR12+0x1400], R39 ;  /* 0x0014002705007988 */ /* 0x0001e8000800040c */
[----:B------:R-:W-:Y:S04]  /*1d80*/  STS.U16 [R5+UR12+0x1700], R44 ;  /* 0x0017002c05007988 */ /* 0x000fe8000800040c */
[----:B------:R-:W-:Y:S01]  /*1d90*/  STS.U16 [R5+UR12+0x1800], R46 ;  /* 0x0018002e05007988 */ /* 0x000fe2000800040c */
[----:B0-----:R-:W-:-:S03]  /*1da0*/  LEA.HI.X R39, R90, R7, RZ, 0x2, P0 ;  /* 0x000000075a277211 */ /* 0x001fc600000f14ff */
[----:B------:R-:W-:Y:S01]  /*1db0*/  STS.U16 [R5+UR12+0x1900], R48 ;  /* 0x0019003005007988 */ /* 0x000fe2000800040c */
[----:B------:R-:W-:-:S03]  /*1dc0*/  LEA R36, P3, R37, R6, 0x8 ;  /* 0x0000000625247211 */ /* 0x000fc600078640ff */
[----:B------:R-:W-:Y:S04]  /*1dd0*/  STS.U16 [R5+UR12+0x1a00], R50 ;  /* 0x001a003205007988 */ /* 0x000fe8000800040c */
[----:B------:R-:W-:Y:S04]  /*1de0*/  STS.U16 [R5+UR12+0x1b00], R52 ;  /* 0x001b003405007988 */ /* 0x000fe8000800040c */
[----:B------:R-:W-:Y:S04]  /*1df0*/  STS.U16 [R5+UR12+0x1c00], R54 ;  /* 0x001c003605007988 */ /* 0x000fe8000800040c */
[----:B------:R-:W-:Y:S04]  /*1e00*/  STS.U16 [R5+UR12+0x1d00], R56 ;  /* 0x001d003805007988 */ /* 0x000fe8000800040c */
[----:B------:R-:W-:Y:S04]  /*1e10*/  STS.U16 [R5+UR12+0x1e00], R58 ;  /* 0x001e003a05007988 */ /* 0x000fe8000800040c */
[----:B------:R-:W-:Y:S04]  /*1e20*/  STS.U16 [R5+UR12+0x1f00], R59 ;  /* 0x001f003b05007988 */ /* 0x000fe8000800040c */
[----:B------:R-:W-:Y:S01]  /*1e30*/  STS.U16 [R5+UR12], R8 ;  /* 0x0000000805007988 */ /* 0x000fe2000800040c */
[----:B------:R-:W-:-:S03]  /*1e40*/  LEA R30, P4, R57, R6, 0x8 ;  /* 0x00000006391e7211 */ /* 0x000fc600078840ff */
[----:B------:R-:W-:Y:S01]  /*1e50*/  STS.U16 [R4+UR12+0x80], R60 ;  /* 0x0000803c04007988 */ /* 0x000fe2000800040c */
[----:B------:R-:W-:-:S03]  /*1e60*/  LEA.HI.X R35, R74, R7, RZ, 0x2, P2 ;  /* 0x000000074a237211 */ /* 0x000fc600010f14ff */
        /* <DEDUP_REMOVED lines=20> */
[----:B----4-:R-:W-:Y:S04]  /*1fb0*/  STS.U16 [R4+UR12+0x1580], R95 ;  /* 0x0015805f04007988 */ /* 0x010fe8000800040c */
        /* <DEDUP_REMOVED lines=9> */
[----:B------:R0:W-:Y:S01]  /*2050*/  STS.U16 [R4+UR12+0x1f80], R78 ;  /* 0x001f804e04007988 */ /* 0x0001e2000800040c */
[C---:B------:R-:W-:Y:S01]  /*2060*/  IMAD.SHL.U32 R12, R33.reuse, 0x40, RZ ;  /* 0x00000040210c7824 */ /* 0x040fe200078e00ff */
[----:B------:R-:W-:Y:S01]  /*2070*/  LEA R32, P5, R33, R6, 0x8 ;  /* 0x0000000621207211 */ /* 0x000fe200078a40ff */
[----:B------:R-:W-:Y:S01]  /*2080*/  IMAD.WIDE.U32 R192, R3, 0x4, R38 ;  /* 0x0000000403c07825 */ /* 0x000fe200078e0026 */
[----:B------:R-:W-:-:S03]  /*2090*/  LEA.HI.X R31, R10, R7, RZ, 0x2, P4 ;  /* 0x000000070a1f7211 */ /* 0x000fc600020f14ff */
[----:B0-----:R-:W-:Y:S01]  /*20a0*/  IMAD.SHL.U32 R4, R37, 0x40, RZ ;  /* 0x0000004025047824 */ /* 0x001fe200078e00ff */
[----:B------:R0:W-:Y:S01]  /*20b0*/  STL.64 [R1+0x48], R188 ;  /* 0x000048bc01007387 */ /* 0x0001e20000100a00 */
[----:B------:R-:W-:Y:S01]  /*20c0*/  IMAD.WIDE.U32 R190, R3, 0x4, R40 ;  /* 0x0000000403be7825 */ /* 0x000fe200078e0028 */
[CC--:B------:R-:W-:Y:S02]  /*20d0*/  LEA R26, P6, R55.reuse, R6.reuse, 0x8 ;  /* 0x00000006371a7211 */ /* 0x0c0fe400078c40ff */
[-C--:B------:R-:W-:Y:S01]  /*20e0*/  LEA.HI.X R37, R4, R7.reuse, RZ, 0x2, P3 ;  /* 0x0000000704257211 */ /* 0x080fe200018f14ff */
[----:B------:R-:W-:Y:S01]  /*20f0*/  IMAD.SHL.U32 R14, R55, 0x40, RZ ;  /* 0x00000040370e7824 */ /* 0x000fe200078e00ff */
[----:B------:R-:W-:Y:S01]  /*2100*/  SHF.L.U32 R16, R29, 0x6, RZ ;  /* 0x000000061d107819 */ /* 0x000fe200000006ff */
[----:B------:R-:W-:Y:S01]  /*2110*/  IMAD.SHL.U32 R20, R251, 0x40, RZ ;  /* 0x00000040fb147824 */ /* 0x000fe200078e00ff */
[-C--:B------:R-:W-:Y:S01]  /*2120*/  LEA R28, P0, R29, R6.reuse, 0x8 ;  /* 0x000000061d1c7211 */ /* 0x080fe200078040ff */
[----:B------:R-:W-:Y:S01]  /*2130*/  IMAD.SHL.U32 R18, R51, 0x40, RZ ;  /* 0x0000004033127824 */ /* 0x000fe200078e00ff */
[----:B------:R-:W-:Y:S01]  /*2140*/  LEA.HI.X R33, R12, R7, RZ, 0x2, P5 ;  /* 0x000000070c217211 */ /* 0x000fe200028f14ff */
[----:B0-----:R-:W-:Y:S01]  /*2150*/  IMAD.WIDE.U32 R188, R3, 0x4, R34 ;  /* 0x0000000403bc7825 */ /* 0x001fe200078e0022 */
[-C--:B------:R-:W-:Y:S01]  /*2160*/  LEA R250, P2, R251, R6.reuse, 0x8 ;  /* 0x00000006fbfa7211 */ /* 0x080fe200078440ff */
[----:B------:R0:W-:Y:S01]  /*2170*/  STL.64 [R1+0x40], R192 ;  /* 0x000040c001007387 */ /* 0x0001e20000100a00 */
[----:B------:R-:W-:-:S02]  /*2180*/  LEA R24, P1, R51, R6, 0x8 ;  /* 0x0000000633187211 */ /* 0x000fc400078240ff */
[-C--:B------:R-:W-:Y:S01]  /*2190*/  LEA.HI.X R27, R14, R7.reuse, RZ, 0x2, P6 ;  /* 0x000000070e1b7211 */ /* 0x080fe200030f14ff */
[----:B------:R1:W-:Y:S01]  /*21a0*/  STL.64 [R1+0x38], R190 ;  /* 0x000038be01007387 */ /* 0x0003e20000100a00 */
[-C--:B------:R-:W-:Y:S02]  /*21b0*/  LEA.HI.X R29, R16, R7.reuse, RZ, 0x2, P0 ;  /* 0x00000007101d7211 */ /* 0x080fe400000f14ff */
[-C--:B------:R-:W-:Y:S01]  /*21c0*/  LEA.HI.X R251, R20, R7.reuse, RZ, 0x2, P2 ;  /* 0x0000000714fb7211 */ /* 0x080fe200010f14ff */
[----:B------:R2:W-:Y:S01]  /*21d0*/  STL.64 [R1+0x30], R188 ;  /* 0x000030bc01007387 */ /* 0x0005e20000100a00 */
[----:B0-----:R-:W-:Y:S01]  /*21e0*/  IMAD.WIDE.U32 R192, R3, 0x4, R36 ;  /* 0x0000000403c07825 */ /* 0x001fe200078e0024 */
[----:B------:R-:W-:-:S03]  /*21f0*/  LEA.HI.X R25, R18, R7, RZ, 0x2, P1 ;  /* 0x0000000712197211 */ /* 0x000fc600008f14ff */
[C---:B-1----:R-:W-:Y:S01]  /*2200*/  IMAD.WIDE.U32 R190, R3.reuse, 0x4, R30 ;  /* 0x0000000403be7825 */ /* 0x042fe200078e001e */
[----:B------:R0:W-:Y:S03]  /*2210*/  STL.64 [R1+0x28], R192 ;  /* 0x000028c001007387 */ /* 0x0001e60000100a00 */
[C---:B--2---:R-:W-:Y:S01]  /*2220*/  IMAD.WIDE.U32 R188, R3.reuse, 0x4, R32 ;  /* 0x0000000403bc7825 */ /* 0x044fe200078e0020 */
[----:B------:R1:W-:Y:S03]  /*2230*/  STL.64 [R1+0x20], R190 ;  /* 0x000020be01007387 */ /* 0x0003e60000100a00 */
[C---:B------:R-:W-:Y:S01]  /*2240*/  IMAD.WIDE.U32 R250, R3.reuse, 0x4, R250 ;  /* 0x0000000403fa7825 */ /* 0x040fe200078e00fa */
[----:B------:R2:W-:Y:S03]  /*2250*/  STL.64 [R1+0x18], R188 ;  /* 0x000018bc01007387 */ /* 0x0005e60000100a00 */
[----:B0-----:R-:W-:-:S04]  /*2260*/  IMAD.WIDE.U32 R192, R3, 0x4, R26 ;  /* 0x0000000403c07825 */ /* 0x001fc800078e001a */
[C---:B-1----:R-:W-:Y:S01]  /*2270*/  IMAD.WIDE.U32 R190, R3.reuse, 0x4, R28 ;  /* 0x0000000403be7825 */ /* 0x042fe200078e001c */
[----:B------:R-:W-:Y:S03]  /*2280*/  STL.64 [R1+0x10], R192 ;  /* 0x000010c001007387 */ /* 0x000fe60000100a00 */
[----:B--2---:R-:W-:Y:S01]  /*2290*/  IMAD.WIDE.U32 R188, R3, 0x4, R24 ;  /* 0x0000000403bc7825 */ /* 0x004fe200078e0018 */
[----:B------:R-:W-:Y:S04]  /*22a0*/  STL.64 [R1+0x8], R190 ;  /* 0x000008be01007387 */ /* 0x000fe80000100a00 */
[----:B------:R0:W-:Y:S04]  /*22b0*/  STL.64 [R1+0x50], R250 ;  /* 0x000050fa01007387 */ /* 0x0001e80000100a00 */
[----:B------:R-:W-:Y:S04]  /*22c0*/  STL.64 [R1], R188 ;  /* 0x000000bc01007387 */ /* 0x000fe80000100a00 */
[----:B0-----:R-:W2:Y:S01]  /*22d0*/  LDL.LU.64 R250, [R1+0x38] ;  /* 0x0000380001fa7983 */ /* 0x001ea20000300a00 */
[C---:B------:R-:W-:Y:S01]  /*22e0*/  IMAD.SHL.U32 R22, R249.reuse, 0x40, RZ ;  /* 0x00000040f9167824 */ /* 0x040fe200078e00ff */
[-C--:B------:R-:W-:Y:S01]  /*22f0*/  LEA R248, P3, R249, R6.reuse, 0x8 ;  /* 0x00000006f9f87211 */ /* 0x080fe200078640ff */
[C---:B------:R-:W-:Y:S01]  /*2300*/  IMAD.SHL.U32 R58, R247.reuse, 0x40, RZ ;  /* 0x00000040f73a7824 */ /* 0x040fe200078e00ff */
[-C--:B------:R-:W-:Y:S01]  /*2310*/  LEA R246, P4, R247, R6.reuse, 0x8 ;  /* 0x00000006f7f67211 */ /* 0x080fe200078840ff */
[C---:B------:R-:W-:Y:S01]  /*2320*/  IMAD.SHL.U32 R60, R245.reuse, 0x40, RZ ;  /* 0x00000040f53c7824 */ /* 0x040fe200078e00ff */
[-C--:B------:R-:W-:Y:S01]  /*2330*/  LEA R244, P5, R245, R6.reuse, 0x8 ;  /* 0x00000006f5f47211 */ /* 0x080fe200078a40ff */
[C---:B------:R-:W-:Y:S01]  /*2340*/  IMAD.SHL.U32 R62, R243.reuse, 0x40, RZ ;  /* 0x00000040f33e7824 */ /* 0x040fe200078e00ff */
[----:B------:R-:W-:Y:S01]  /*2350*/  LEA R242, P6, R243, R6, 0x8 ;  /* 0x00000006f3f27211 */ /* 0x000fe200078c40ff */
[----:B------:R-:W-:Y:S01]  /*2360*/  STS.U16 [R68+UR12+0x2000], R73 ;  /* 0x0020004944007988 */ /* 0x000fe2000800040c */
[----:B------:R-:W-:Y:S01]  /*2370*/  IMAD.SHL.U32 R64, R241, 0x40, RZ ;  /* 0x00000040f1407824 */ /* 0x000fe200078e00ff */
[-C--:B------:R-:W-:Y:S01]  /*2380*/  LEA.HI.X R249, R22, R7.reuse, RZ, 0x2, P3 ;  /* 0x0000000716f97211 */ /* 0x080fe200018f14ff */
[----:B------:R-:W-:Y:S01]  /*2390*/  IMAD.SHL.U32 R66, R239, 0x40, RZ ;  /* 0x00000040ef427824 */ /* 0x000fe200078e00ff */
[----:B------:R-:W-:Y:S01]  /*23a0*/  STS.U16 [R68+UR12+0x2040], R77 ;  /* 0x0020404d44007988 */ /* 0x000fe2000800040c */
[----:B------:R-:W-:Y:S01]  /*23b0*/  IMAD.SHL.U32 R72, R233, 0x40, RZ ;  /* 0x00000040e9487824 */ /* 0x000fe200078e00ff */
[-C--:B------:R-:W-:Y:S01]  /*23c0*/  LEA.HI.X R247, R58, R7.reuse, RZ, 0x2, P4 ;  /* 0x000000073af77211 */ /* 0x080fe200020f14ff */
[----:B------:R-:W-:Y:S01]  /*23d0*/  IMAD.SHL.U32 R76, R231, 0x40, RZ ;  /* 0x00000040e74c7824 */ /* 0x000fe200078e00ff */
[----:B------:R-:W-:Y:S01]  /*23e0*/  STS.U16 [R68+UR12+0x2240], R79 ;  /* 0x0022404f44007988 */ /* 0x000fe2000800040c */
[----:B------:R-:W-:Y:S01]  /*23f0*/  IMAD.SHL.U32 R78, R229, 0x40, RZ ;  /* 0x00000040e54e7824 */ /* 0x000fe200078e00ff */
[----:B------:R-:W-:-:S02]  /*2400*/  LEA.HI.X R245, R60, R7, RZ, 0x2, P5 ;  /* 0x000000073cf57211 */ /* 0x000fc400028f14ff */
[----:B------:R-:W-:Y:S01]  /*2410*/  STS.U16 [R68+UR12+0x2200], R103 ;  /* 0x0022006744007988 */ /* 0x000fe2000800040c */
[----:B------:R-:W-:-:S03]  /*2420*/  LEA.HI.X R243, R62, R7, RZ, 0x2, P6 ;  /* 0x000000073ef37211 */ /* 0x000fc600030f14ff */
[----:B------:R-:W-:Y:S01]  /*2430*/  STS.U16 [R68+UR12+0x2400], R104 ;  /* 0x0024006844007988 */ /* 0x000fe2000800040c */
[----:B------:R-:W-:-:S03]  /*2440*/  SHF.L.U32 R70, R235, 0x6, RZ ;  /* 0x00000006eb467819 */ /* 0x000fc600000006ff */
[----:B------:R-:W-:Y:S01]  /*2450*/  STS.U16 [R68+UR12+0x2440], R105 ;  /* 0x0024406944007988 */ /* 0x000fe2000800040c */
[----:B------:R-:W-:-:S03]  /*2460*/  LEA R240, P0, R241, R6, 0x8 ;  /* 0x00000006f1f07211 */ /* 0x000fc600078040ff */
[----:B------:R-:W-:Y:S01]  /*2470*/  STS.U16 [R68+UR12+0x2640], R106 ;  /* 0x0026406a44007988 */ /* 0x000fe2000800040c */
[----:B------:R-:W-:-:S03]  /*2480*/  LEA R238, P1, R239, R6, 0x8 ;  /* 0x00000006efee7211 */ /* 0x000fc600078240ff */
[----:B------:R0:W-:Y:S01]  /*2490*/  STS.U16 [R68+UR12+0x2600], R107 ;  /* 0x0026006b44007988 */ /* 0x0001e2000800040c */
[-C--:B------:R-:W-:Y:S02]  /*24a0*/  LEA R236, P2, R237, R6.reuse, 0x8 ;  /* 0x00000006edec7211 */ /* 0x080fe400078440ff */
[-C--:B------:R-:W-:Y:S02]  /*24b0*/  LEA R234, P3, R235, R6.reuse, 0x8 ;  /* 0x00000006ebea7211 */ /* 0x080fe400078640ff */
[-C--:B------:R-:W-:Y:S02]  /*24c0*/  LEA R232, P4, R233, R6.reuse, 0x8 ;  /* 0x00000006e9e87211 */ /* 0x080fe400078840ff */
[-C--:B------:R-:W-:Y:S02]  /*24d0*/  LEA R230, P5, R231, R6.reuse, 0x8 ;  /* 0x00000006e7e67211 */ /* 0x080fe400078a40ff */
[----:B------:R-:W-:Y:S01]  /*24e0*/  LEA R228, P6, R229, R6, 0x8 ;  /* 0x00000006e5e47211 */ /* 0x000fe200078c40ff */
[----:B0-----:R-:W-:Y:S01]  /*24f0*/  IMAD.SHL.U32 R68, R237, 0x40, RZ ;  /* 0x00000040ed447824 */ /* 0x001fe200078e00ff */
[-C--:B------:R-:W-:Y:S01]  /*2500*/  LEA.HI.X R241, R64, R7.reuse, RZ, 0x2, P0 ;  /* 0x0000000740f17211 */ /* 0x080fe200000f14ff */
[----:B------:R-:W-:Y:S01]  /*2510*/  IMAD.SHL.U32 R80, R227, 0x40, RZ ;  /* 0x00000040e3507824 */ /* 0x000fe200078e00ff */
        /* <DEDUP_REMOVED lines=10> */
[----:B------:R-:W-:-:S02]  /*25c0*/  LEA.HI.X R229, R78, R7, RZ, 0x2, P6 ;  /* 0x000000074ee57211 */ /* 0x000fc400030f14ff */
[----:B------:R-:W-:Y:S02]  /*25d0*/  SHF.L.U32 R96, R215, 0x6, RZ ;  /* 0x00000006d7607819 */ /* 0x000fe400000006ff */
[-C--:B------:R-:W-:Y:S02]  /*25e0*/  LEA R226, P0, R227, R6.reuse, 0x8 ;  /* 0x00000006e3e27211 */ /* 0x080fe400078040ff */
[-C--:B------:R-:W-:Y:S02]  /*25f0*/  LEA R224, P1, R225, R6.reuse, 0x8 ;  /* 0x00000006e1e07211 */ /* 0x080fe400078240ff */
[-C--:B------:R-:W-:Y:S02]  /*2600*/  LEA R222, P2, R223, R6.reuse, 0x8 ;  /* 0x00000006dfde7211 */ /* 0x080fe400078440ff */
[-C--:B------:R-:W-:Y:S02]  /*2610*/  LEA R220, P3, R221, R6.reuse, 0x8 ;  /* 0x00000006dddc7211 */ /* 0x080fe400078640ff */
[----:B------:R-:W-:-:S02]  /*2620*/  LEA R218, P4, R219, R6, 0x8 ;  /* 0x00000006dbda7211 */ /* 0x000fc400078840ff */
[-C--:B------:R-:W-:Y:S02]  /*2630*/  LEA R216, P5, R217, R6.reuse, 0x8 ;  /* 0x00000006d9d87211 */ /* 0x080fe400078a40ff */
[----:B------:R-:W-:Y:S01]  /*2640*/  LEA R214, P6, R215, R6, 0x8 ;  /* 0x00000006d7d67211 */ /* 0x000fe200078c40ff */
[----:B--2---:R0:W-:Y:S04]  /*2650*/  STL.64 [R1+0x58], R250 ;  /* 0x000058fa01007387 */ /* 0x0041e80000100a00 */
[----:B0-----:R-:W2:Y:S01]  /*2660*/  LDL.LU.64 R250, [R1+0x40] ;  /* 0x0000400001fa7983 */ /* 0x001ea20000300a00 */
        /* <DEDUP_REMOVED lines=14> */
[-C--:B------:R-:W-:Y:S02]  /*2750*/  LEA R212, P0, R213, R6.reuse, 0x8 ;  /* 0x00000006d5d47211 */ /* 0x080fe400078040ff */
[-C--:B------:R-:W-:Y:S02]  /*2760*/  LEA R210, P1, R211, R6.reuse, 0x8 ;  /* 0x00000006d3d27211 */ /* 0x080fe400078240ff */
[-C--:B------:R-:W-:Y:S02]  /*2770*/  LEA R208, P2, R209, R6.reuse, 0x8 ;  /* 0x00000006d1d07211 */ /* 0x080fe400078440ff */
[-C--:B------:R-:W-:Y:S02]  /*2780*/  LEA R206, P3, R207, R6.reuse, 0x8 ;  /* 0x00000006cfce7211 */ /* 0x080fe400078640ff */
[-C--:B------:R-:W-:Y:S02]  /*2790*/  LEA R204, P4, R205, R6.reuse, 0x8 ;  /* 0x00000006cdcc7211 */ /* 0x080fe400078840ff */
[----:B------:R-:W-:-:S02]  /*27a0*/  LEA R202, P5, R203, R6, 0x8 ;  /* 0x00000006cbca7211 */ /* 0x000fc400078a40ff */
[----:B------:R-:W-:Y:S01]  /*27b0*/  LEA R200, P6, R201, R6, 0x8 ;  /* 0x00000006c9c87211 */ /* 0x000fe200078c40ff */
        /* <DEDUP_REMOVED lines=12> */
[----:B------:R-:W-:Y:S02]  /*2880*/  LEA.HI.X R201, R110, R7, RZ, 0x2, P6 ;  /* 0x000000076ec97211 */ /* 0x000fe400030f14ff */
[----:B------:R-:W-:Y:S02]  /*2890*/  SHF.L.U32 R116, R155, 0x6, RZ ;  /* 0x000000069b747819 */ /* 0x000fe400000006ff */
[-C--:B------:R-:W-:Y:S02]  /*28a0*/  LEA R186, P0, R187, R6.reuse, 0x8 ;  /* 0x00000006bbba7211 */ /* 0x080fe400078040ff */
[-C--:B------:R-:W-:Y:S02]  /*28b0*/  LEA R160, P1, R161, R6.reuse, 0x8 ;  /* 0x00000006a1a07211 */ /* 0x080fe400078240ff */
[-C--:B------:R-:W-:Y:S02]  /*28c0*/  LEA R154, P2, R155, R6.reuse, 0x8 ;  /* 0x000000069b9a7211 */ /* 0x080fe400078440ff */
[----:B------:R-:W-:-:S02]  /*28d0*/  LEA R16, P3, R47, R6, 0x8 ;  /* 0x000000062f107211 */ /* 0x000fc400078640ff */
[-C--:B------:R-:W-:Y:S02]  /*28e0*/  LEA R20, P4, R21, R6.reuse, 0x8 ;  /* 0x0000000615147211 */ /* 0x080fe400078840ff */
[-C--:B------:R-:W-:Y:S02]  /*28f0*/  LEA R12, P5, R17, R6.reuse, 0x8 ;  /* 0x00000006110c7211 */ /* 0x080fe400078a40ff */
        /* <DEDUP_REMOVED lines=21> */
[-C--:B------:R-:W-:Y:S01]  /*2a50*/  LEA R172, P6, R173, R6.reuse, 0x8 ;  /* 0x00000006adac7211 */ /* 0x080fe200078c40ff */
[----:B------:R-:W-:Y:S01]  /*2a60*/  UIADD3 UR5, UR12, 0x2000, URZ ;  /* 0x000020000c057890 */ /* 0x000fe2000fffe03f */
        /* <DEDUP_REMOVED lines=13> */
[----:B------:R-:W-:Y:S01]  /*2b40*/  LEA.HI.X R173, R138, R7, RZ, 0x2, P6 ;  /* 0x000000078aad7211 */ /* 0x000fe200030f14ff */
[----:B------:R-:W-:Y:S01]  /*2b50*/  USHF.R.U32.HI UR6, URZ, 0x4, UR12 ;  /* 0x000000043f067899 */ /* 0x000fe2000801160c */
[----:B------:R-:W-:-:S02]  /*2b60*/  LEA R170, P0, R171, R6, 0x8 ;  /* 0x00000006abaa7211 */ /* 0x000fc400078040ff */
[-C--:B------:R-:W-:Y:S02]  /*2b70*/  LEA R168, P1, R169, R6.reuse, 0x8 ;  /* 0x00000006a9a87211 */ /* 0x080fe400078240ff */
[-C--:B------:R-:W-:Y:S02]  /*2b80*/  LEA R166, P2, R167, R6.reuse, 0x8 ;  /* 0x00000006a7a67211 */ /* 0x080fe400078440ff */
[-C--:B------:R-:W-:Y:S02]  /*2b90*/  LEA R164, P3, R165, R6.reuse, 0x8 ;  /* 0x00000006a5a47211 */ /* 0x080fe400078640ff */
[-C--:B------:R-:W-:Y:S02]  /*2ba0*/  LEA R162, P4, R163, R6.reuse, 0x8 ;  /* 0x00000006a3a27211 */ /* 0x080fe400078840ff */
[-C--:B------:R-:W-:Y:S02]  /*2bb0*/  LEA R158, P5, R159, R6.reuse, 0x8 ;  /* 0x000000069f9e7211 */ /* 0x080fe400078a40ff */
[----:B------:R-:W-:Y:S01]  /*2bc0*/  LEA R156, P6, R157, R6, 0x8 ;  /* 0x000000069d9c7211 */ /* 0x000fe200078c40ff */
[----:B------:R-:W-:Y:S01]  /*2bd0*/  USHF.R.U32.HI UR5, URZ, 0x4, UR5 ;  /* 0x000000043f057899 */ /* 0x000fe20008011605 */
[----:B------:R-:W-:Y:S01]  /*2be0*/  IMAD.SHL.U32 R44, R153, 0x40, RZ ;  /* 0x00000040992c7824 */ /* 0x000fe200078e00ff */
[----:B------:R-:W-:Y:S01]  /*2bf0*/  USGXT.U32 UR6, UR6, 0xe ;  /* 0x0000000e0606789a */ /* 0x000fe20008000000 */
        /* <DEDUP_REMOVED lines=8> */
[-C--:B------:R-:W-:Y:S02]  /*2c80*/  LEA.HI.X R163, R148, R7.reuse, RZ, 0x2, P4 ;  /* 0x0000000794a37211 */ /* 0x080fe400020f14ff */
[-C--:B------:R-:W-:Y:S02]  /*2c90*/  LEA.HI.X R159, R8, R7.reuse, RZ, 0x2, P5 ;  /* 0x00000007089f7211 */ /* 0x080fe400028f14ff */
[----:B------:R-:W-:Y:S01]  /*2ca0*/  LEA.HI.X R157, R56, R7, RZ, 0x2, P6 ;  /* 0x00000007389d7211 */ /* 0x000fe200030f14ff */
[----:B------:R-:W-:Y:S01]  /*2cb0*/  IMAD.SHL.U32 R56, R9, 0x40, RZ ;  /* 0x0000004009387824 */ /* 0x000fe200078e00ff */
[----:B------:R-:W-:Y:S02]  /*2cc0*/  SHF.L.U32 R46, R45, 0x6, RZ ;  /* 0x000000062d2e7819 */ /* 0x000fe400000006ff */
[-C--:B------:R-:W-:Y:S02]  /*2cd0*/  LEA R152, P0, R153, R6.reuse, 0x8 ;  /* 0x0000000699987211 */ /* 0x080fe400078040ff */
[----:B------:R-:W-:-:S02]  /*2ce0*/  LEA R22, P1, R45, R6, 0x8 ;  /* 0x000000062d167211 */ /* 0x000fc400078240ff */
[-C--:B------:R-:W-:Y:S02]  /*2cf0*/  LEA R18, P2, R23, R6.reuse, 0x8 ;  /* 0x0000000617127211 */ /* 0x080fe400078440ff */
[-C--:B------:R-:W-:Y:S02]  /*2d00*/  LEA R14, P3, R19, R6.reuse, 0x8 ;  /* 0x00000006130e7211 */ /* 0x080fe400078640ff */
[-C--:B------:R-:W-:Y:S02]  /*2d10*/  LEA R10, P4, R15, R6.reuse, 0x8 ;  /* 0x000000060f0a7211 */ /* 0x080fe400078840ff */
[-C--:B------:R-:W-:Y:S01]  /*2d20*/  LEA R8, P5, R11, R6.reuse, 0x8 ;  /* 0x000000060b087211 */ /* 0x080fe200078a40ff */
[----:B------:R-:W-:Y:S01]  /*2d30*/  USGXT.U32 UR8, UR5, 0xe ;  /* 0x0000000e0508789a */ /* 0x000fe20008000000 */
[----:B------:R-:W-:Y:S01]  /*2d40*/  LEA R6, P6, R9, R6, 0x8 ;  /* 0x0000000609067211 */ /* 0x000fe200078c40ff */
[----:B------:R-:W-:Y:S01]  /*2d50*/  UIADD3 UR10, UP0, UR6, 0x80, URZ ;  /* 0x00000080060a7890 */ /* 0x000fe2000ff1e03f */
[-C--:B------:R-:W-:Y:S01]  /*2d60*/  LEA.HI.X R153, R44, R7.reuse, RZ, 0x2, P0 ;  /* 0x000000072c997211 */ /* 0x080fe200000f14ff */
[----:B------:R-:W-:Y:S01]  /*2d70*/  UMOV UR4, URZ ;  /* 0x0000003f00047c82 */ /* 0x000fe20008000000 */
[----:B------:R-:W-:-:S02]  /*2d80*/  LEA.HI.X R23, R46, R7, RZ, 0x2, P1 ;  /* 0x000000072e177211 */ /* 0x000fc400008f14ff */
[-C--:B------:R-:W-:Y:S02]  /*2d90*/  LEA.HI.X R19, R48, R7.reuse, RZ, 0x2, P2 ;  /* 0x0000000730137211 */ /* 0x080fe400010f14ff */
[-C--:B------:R-:W-:Y:S02]  /*2da0*/  LEA.HI.X R15, R50, R7.reuse, RZ, 0x2, P3 ;  /* 0x00000007320f7211 */ /* 0x080fe400018f14ff */
[-C--:B------:R-:W-:Y:S02]  /*2db0*/  LEA.HI.X R11, R52, R7.reuse, RZ, 0x2, P4 ;  /* 0x00000007340b7211 */ /* 0x080fe400020f14ff */
[-C--:B------:R-:W-:Y:S02]  /*2dc0*/  LEA.HI.X R9, R54, R7.reuse, RZ, 0x2, P5 ;  /* 0x0000000736097211 */ /* 0x080fe400028f14ff */
[----:B------:R-:W-:Y:S02]  /*2dd0*/  LOP3.LUT R2, R69, 0x2010, R2, 0xf8, !PT ;  /* 0x0000201045027812 */ /* 0x000fe400078ef802 */
[----:B------:R-:W-:Y:S01]  /*2de0*/  LEA.HI.X R7, R56, R7, RZ, 0x2, P6 ;  /* 0x0000000738077211 */ /* 0x000fe200030f14ff */
[----:B------:R-:W-:Y:S01]  /*2df0*/  BAR.SYNC.DEFER_BLOCKING 0x0 ;  /* 0x0000000000007b1d */ /* 0x000fe20000010000 */
[----:B------:R-:W-:-:S05]  /*2e00*/  UIADD3.X UR9, UR4, -0x3ffffff0, URZ, UP0, !UPT ;  /* 0xc000001004097890 */ /* 0x000fca00087fe43f */
[----:B------:R-:W-:Y:S01]  /*2e10*/  UMOV UR4, UR6 ;  /* 0x0000000600047c82 */ /* 0x000fe20008000000 */
[----:B------:R-:W-:Y:S01]  /*2e20*/  UMOV UR6, UR8 ;  /* 0x0000000800067c82 */ /* 0x000fe20008000000 */
[----:B------:R-:W-:Y:S01]  /*2e30*/  UMOV UR5, 0xc0000010 ;  /* 0xc000001000057882 */ /* 0x000fe20000000000 */
[----:B------:R-:W-:Y:S01]  /*2e40*/  UMOV UR7, 0x40000040 ;  /* 0x4000004000077882 */ /* 0x000fe20000000000 */
[----:B------:R-:W-:Y:S02]  /*2e50*/  UMOV UR8, UR10 ;  /* 0x0000000a00087c82 */ /* 0x000fe40008000000 */
[----:B------:R-:W-:Y:S01]  /*2e60*/  UIADD3.64 UR16, UR8, 0x80, URZ ;  /* 0x0000008008107897 */ /* 0x000fe2000fffe03f */
[----:B------:R-:W-:-:S06]  /*2e70*/  WARPGROUP.ARRIVE ;  /* 0x00000000000079c5 */ /* 0x000fcc0000000000 */
[----:B------:R-:W-:Y:S01]  /*2e80*/  HGMMA.64x64x16.F32 R120, gdesc[UR4].tnspB, RZ, !UPT ;  /* 0x40e00000047879f0 */ /* 0x000fe2000c7008ff */
[----:B------:R-:W-:Y:S01]  /*2e90*/  UIADD3.64 UR4, UR8, 0x100, URZ ;  /* 0x0000010008047897 */ /* 0x000fe2000fffe03f */
[----:B------:R-:W-:Y:S01]  /*2ea0*/  UMOV UR10, UR6 ;  /* 0x00000006000a7c82 */ /* 0x000fe20008000000 */
[----:B------:R-:W-:Y:S01]  /*2eb0*/  UMOV UR11, UR7 ;  /* 0x00000007000b7c82 */ /* 0x000fe20008000000 */
[----:B------:R-:W-:Y:S01]  /*2ec0*/  UMOV UR18, UR6 ;  /* 0x0000000600127c82 */ /* 0x000fe20008000000 */
[----:B------:R-:W-:Y:S01]  /*2ed0*/  UMOV UR19, UR7 ;  /* 0x0000000700137c82 */ /* 0x000fe20008000000 */
[----:B------:R-:W-:Y:S04]  /*2ee0*/  HGMMA.64x64x16.F32 R88, gdesc[UR8].tnspB, RZ, !UPT ;  /* 0x40e00000085879f0 */ /* 0x000fe8000c7008ff */
[----:B------:R-:W-:Y:S04]  /*2ef0*/  HGMMA.64x64x16.F32 R56, gdesc[UR16].tnspB, RZ, !UPT ;  /* 0x40e00000103879f0 */ /* 0x000fe8000c7008ff */
[----:B------:R-:W-:Y:S01]  /*2f00*/  HGMMA.64x64x16.F32 R24, gdesc[UR4].tnspB, RZ, !UPT, gsb0 ;  /* 0x40e00000041879f0 */ /* 0x000fe2000c0008ff */
[----:B------:R-:W-:-:S04]  /*2f10*/  IMAD.WIDE.U32 R248, R3, 0x4, R248 ;  /* 0x0000000403f87825 */ /* 0x000fc800078e00f8 */
[----:B------:R-:W-:-:S04]  /*2f20*/  IMAD.WIDE.U32 R246, R3, 0x4, R246 ;  /* 0x0000000403f67825 */ /* 0x000fc800078e00f6 */
[----:B------:R-:W-:-:S04]  /*2f30*/  IMAD.WIDE.U32 R244, R3, 0x4, R244 ;  /* 0x0000000403f47825 */ /* 0x000fc800078e00f4 */
[----:B------:R-:W-:Y:S01]  /*2f40*/  IMAD.WIDE.U32 R242, R3, 0x4, R242 ;  /* 0x0000000403f27825 */ /* 0x000fe200078e00f2 */
[----:B--2---:R0:W-:Y:S04]  /*2f50*/  STL.64 [R1+0x60], R250 ;  /* 0x000060fa01007387 */ /* 0x0041e80000100a00 */
[----:B0-----:R-:W2:Y:S01]  /*2f60*/  LDL.LU.64 R250, [R1+0x48] ;  /* 0x0000480001fa7983 */ /* 0x001ea20000300a00 */
[----:B------:R-:W-:Y:S02]  /*2f70*/  WARPGROUP.DEPBAR.LE gsb0, 0x0 ;  /* 0x00008000000079c5 */ /* 0x000fe40000010000 */
[----:B------:R-:W-:Y:S02]  /*2f80*/  IMAD.MOV.U32 R188, RZ, RZ, R120 ;  /* 0x000000ffffbc7224 */ /* 0x000fe400078e0078 */
[----:B------:R-:W-:-:S02]  /*2f90*/  IMAD.MOV.U32 R189, RZ, RZ, R122 ;  /* 0x000000ffffbd7224 */ /* 0x000fc400078e007a */
[----:B------:R-:W-:Y:S02]  /*2fa0*/  IMAD.MOV.U32 R190, RZ, RZ, R136 ;  /* 0x000000ffffbe7224 */ /* 0x000fe400078e0088 */
[----:B------:R-:W-:Y:S01]  /*2fb0*/  IMAD.MOV.U32 R191, RZ, RZ, R138 ;  /* 0x000000ffffbf7224 */ /* 0x000fe200078e008a */
[----:B------:R-:W-:Y:S01]  /*2fc0*/  BAR.SYNC.DEFER_BLOCKING 0x0 ;  /* 0x0000000000007b1d */ /* 0x000fe20000010000 */
[----:B------:R-:W-:Y:S01]  /*2fd0*/  IMAD.MOV.U32 R120, RZ, RZ, R121 ;  /* 0x000000ffff787224 */ /* 0x000fe200078e0079 */
[----:B------:R-:W-:Y:S01]  /*2fe0*/  MOV R192, R124 ;  /* 0x0000007c00c07202 */ /* 0x000fe20000000f00 */
[----:B------:R-:W-:-:S04]  /*2ff0*/  IMAD.WIDE.U32 R240, R3, 0x4, R240 ;  /* 0x0000000403f07825 */ /* 0x000fc800078e00f0 */
[----:B------:R-:W-:-:S04]  /*3000*/  IMAD.WIDE.U32 R238, R3, 0x4, R238 ;  /* 0x0000000403ee7825 */ /* 0x000fc800078e00ee */
[----:B------:R-:W-:-:S04]  /*3010*/  IMAD.WIDE.U32 R236, R3, 0x4, R236 ;  /* 0x0000000403ec7825 */ /* 0x000fc800078e00ec */
[----:B------:R-:W-:-:S04]  /*3020*/  IMAD.WIDE.U32 R234, R3, 0x4, R234 ;  /* 0x0000000403ea7825 */ /* 0x000fc800078e00ea */
[----:B------:R-:W-:-:S04]  /*3030*/  IMAD.WIDE.U32 R232, R3, 0x4, R232 ;  /* 0x0000000403e87825 */ /* 0x000fc800078e00e8 */
[C---:B------:R-:W-:Y:S01]  /*3040*/  IMAD.WIDE.U32 R230, R3.reuse, 0x4, R230 ;  /* 0x0000000403e67825 */ /* 0x040fe200078e00e6 */
[----:B------:R0:W-:Y:S03]  /*3050*/  STS.128 [R2+UR12], R188 ;  /* 0x000000bc02007988 */ /* 0x0001e60008000c0c */
[----:B------:R-:W-:-:S04]  /*3060*/  IMAD.WIDE.U32 R228, R3, 0x4, R228 ;  /* 0x0000000403e47825 */ /* 0x000fc800078e00e4 */
[----:B------:R-:W-:-:S04]  /*3070*/  IMAD.WIDE.U32 R226, R3, 0x4, R226 ;  /* 0x0000000403e27825 */ /* 0x000fc800078e00e2 */
[----:B------:R-:W-:-:S04]  /*3080*/  IMAD.WIDE.U32 R224, R3, 0x4, R224 ;  /* 0x0000000403e07825 */ /* 0x000fc800078e00e0 */
[----:B------:R-:W-:Y:S01]  /*3090*/  IMAD.WIDE.U32 R222, R3, 0x4, R222 ;  /* 0x0000000403de7825 */ /* 0x000fe200078e00de */
[----:B0-----:R-:W-:-:S03]  /*30a0*/  MOV R190, R148 ;  /* 0x0000009400be7202 */ /* 0x001fc60000000f00 */
[----:B------:R-:W-:-:S04]  /*30b0*/  IMAD.WIDE.U32 R220, R3, 0x4, R220 ;  /* 0x0000000403dc7825 */ /* 0x000fc800078e00dc */
        /* <DEDUP_REMOVED lines=37> */
[----:B------:R-:W-:Y:S01]  /*3310*/  IMAD.WIDE.U32 R6, R3, 0x4, R6 ;  /* 0x0000000403067825 */ /* 0x000fe200078e0006 */
[----:B------:R-:W-:-:S03]  /*3320*/  LOP3.LUT R3, R2, 0x10, RZ, 0x3c, !PT ;  /* 0x0000001002037812 */ /* 0x000fc600078e3cff */
[----:B------:R-:W-:Y:S02]  /*3330*/  IMAD.MOV.U32 R193, RZ, RZ, R126 ;  /* 0x000000ffffc17224 */ /* 0x000fe400078e007e */
[----:B------:R-:W-:Y:S02]  /*3340*/  IMAD.MOV.U32 R194, RZ, RZ, R140 ;  /* 0x000000ffffc27224 */ /* 0x000fe400078e008c */
[----:B------:R-:W-:Y:S02]  /*3350*/  IMAD.MOV.U32 R195, RZ, RZ, R142 ;  /* 0x000000ffffc37224 */ /* 0x000fe400078e008e */
[----:B------:R-:W-:Y:S02]  /*3360*/  IMAD.MOV.U32 R196, RZ, RZ, R128 ;  /* 0x000000ffffc47224 */ /* 0x000fe400078e0080 */
[----:B------:R-:W-:Y:S02]  /*3370*/  IMAD.MOV.U32 R197, RZ, RZ, R130 ;  /* 0x000000ffffc57224 */ /* 0x000fe400078e0082 */
[----:B------:R-:W-:-:S02]  /*3380*/  IMAD.MOV.U32 R198, RZ, RZ, R144 ;  /* 0x000000ffffc67224 */ /* 0x000fc400078e0090 */
[----:B------:R-:W-:Y:S02]  /*3390*/  IMAD.MOV.U32 R199, RZ, RZ, R146 ;  /* 0x000000ffffc77224 */ /* 0x000fe400078e0092 */
[----:B------:R-:W-:Y:S02]  /*33a0*/  IMAD.MOV.U32 R188, RZ, RZ, R132 ;  /* 0x000000ffffbc7224 */ /* 0x000fe400078e0084 */
[----:B------:R-:W-:Y:S02]  /*33b0*/  IMAD.MOV.U32 R189, RZ, RZ, R134 ;  /* 0x000000ffffbd7224 */ /* 0x000fe400078e0086 */
[----:B------:R-:W-:Y:S02]  /*33c0*/  IMAD.MOV.U32 R191, RZ, RZ, R150 ;  /* 0x000000ffffbf7224 */ /* 0x000fe400078e0096 */
[----:B------:R-:W-:Y:S02]  /*33d0*/  IMAD.MOV.U32 R121, RZ, RZ, R123 ;  /* 0x000000ffff797224 */ /* 0x000fe400078e007b */
[----:B------:R-:W-:-:S02]  /*33e0*/  IMAD.MOV.U32 R122, RZ, RZ, R137 ;  /* 0x000000ffff7a7224 */ /* 0x000fc400078e0089 */
[----:B------:R-:W-:Y:S01]  /*33f0*/  IMAD.MOV.U32 R123, RZ, RZ, R139 ;  /* 0x000000ffff7b7224 */ /* 0x000fe200078e008b */
[----:B------:R-:W-:Y:S01]  /*3400*/  STS.128 [R2+UR12+0x800], R192 ;  /* 0x000800c002007988 */ /* 0x000fe20008000c0c */
[----:B------:R-:W-:-:S03]  /*3410*/  IMAD.MOV.U32 R124, RZ, RZ, R125 ;  /* 0x000000ffff7c7224 */ /* 0x000fc600078e007d */
[----:B------:R-:W-:Y:S01]  /*3420*/  STS.128 [R2+UR12+0x1000], R196 ;  /* 0x001000c402007988 */ /* 0x000fe20008000c0c */
[----:B------:R-:W-:-:S03]  /*3430*/  IMAD.MOV.U32 R125, RZ, RZ, R127 ;  /* 0x000000ffff7d7224 */ /* 0x000fc600078e007f */
[----:B------:R-:W-:Y:S01]  /*3440*/  STS.128 [R2+UR12+0x1800], R188 ;  /* 0x001800bc02007988 */ /* 0x000fe20008000c0c */
[----:B------:R-:W-:-:S03]  /*3450*/  IMAD.MOV.U32 R126, RZ, RZ, R141 ;  /* 0x000000ffff7e7224 */ /* 0x000fc600078e008d */
[----:B------:R0:W-:Y:S01]  /*3460*/  STS.128 [R3+UR12], R120 ;  /* 0x0000007803007988 */ /* 0x0001e20008000c0c */
[----:B------:R-:W-:Y:S02]  /*3470*/  IMAD.MOV.U32 R127, RZ, RZ, R143 ;  /* 0x000000ffff7f7224 */ /* 0x000fe400078e008f */
[----:B------:R-:W-:Y:S02]  /*3480*/  IMAD.MOV.U32 R128, RZ, RZ, R133 ;  /* 0x000000ffff807224 */ /* 0x000fe400078e0085 */
[----:B------:R-:W-:Y:S01]  /*3490*/  IMAD.MOV.U32 R130, RZ, RZ, R149 ;  /* 0x000000ffff827224 */ /* 0x000fe200078e0095 */
[----:B------:R-:W-:Y:S01]  /*34a0*/  STS.128 [R3+UR12+0x800], R124 ;  /* 0x0008007c03007988 */ /* 0x000fe20008000c0c */
[----:B0-----:R-:W-:Y:S01]  /*34b0*/  MOV R120, R129 ;  /* 0x0000008100787202 */ /* 0x001fe20000000f00 */
[----:B------:R-:W-:Y:S02]  /*34c0*/  IMAD.MOV.U32 R121, RZ, RZ, R131 ;  /* 0x000000ffff797224 */ /* 0x000fe400078e0083 */
[----:B------:R-:W-:-:S02]  /*34d0*/  IMAD.MOV.U32 R122, RZ, RZ, R145 ;  /* 0x000000ffff7a7224 */ /* 0x000fc400078e0091 */
[----:B------:R-:W-:Y:S02]  /*34e0*/  IMAD.MOV.U32 R123, RZ, RZ, R147 ;  /* 0x000000ffff7b7224 */ /* 0x000fe400078e0093 */
[----:B------:R-:W-:Y:S02]  /*34f0*/  IMAD.MOV.U32 R129, RZ, RZ, R135 ;  /* 0x000000ffff817224 */ /* 0x000fe400078e0087 */
[----:B------:R-:W-:Y:S01]  /*3500*/  IMAD.MOV.U32 R131, RZ, RZ, R151 ;  /* 0x000000ffff837224 */ /* 0x000fe200078e0097 */
[----:B------:R-:W-:Y:S04]  /*3510*/  STS.128 [R3+UR12+0x1000], R120 ;  /* 0x0010007803007988 */ /* 0x000fe80008000c0c */
[----:B------:R-:W-:Y:S01]  /*3520*/  STS.128 [R3+UR12+0x1800], R128 ;  /* 0x0018008003007988 */ /* 0x000fe20008000c0c */
[----:B------:R-:W-:Y:S01]  /*3530*/  BAR.SYNC.DEFER_BLOCKING 0x0 ;  /* 0x0000000000007b1d */ /* 0x000fe20000010000 */
[----:B------:R-:W-:Y:S01]  /*3540*/  IMAD.MOV.U32 R188, RZ, RZ, R88 ;  /* 0x000000ffffbc7224 */ /* 0x000fe200078e0058 */
[----:B------:R-:W-:Y:S01]  /*3550*/  MOV R190, R104 ;  /* 0x0000006800be7202 */ /* 0x000fe20000000f00 */
[----:B------:R-:W-:-:S03]  /*3560*/  IMAD.MOV.U32 R189, RZ, RZ, R90 ;  /* 0x000000ffffbd7224 */ /* 0x000fc600078e005a */
[----:B------:R-:W2:Y:S04]  /*3570*/  LDS.128 R148, [R0] ;  /* 0x0000000000947984 */ /* 0x000ea80000000c00 */
[----:B------:R-:W0:Y:S04]  /*3580*/  LDS.128 R144, [R0+0x100] ;  /* 0x0001000000907984 */ /* 0x000e280000000c00 */
[----:B------:R-:W1:Y:S04]  /*3590*/  LDS.128 R140, [R0+0x200] ;  /* 0x00020000008c7984 */ /* 0x000e680000000c00 */
[----:B------:R-:W3:Y:S04]  /*35a0*/  LDS.128 R136, [R0+0x300] ;  /* 0x0003000000887984 */ /* 0x000ee80000000c00 */
[----:B------:R-:W4:Y:S04]  /*35b0*/  LDS.128 R132, [R0+0x400] ;  /* 0x0004000000847984 */ /* 0x000f280000000c00 */
[----:B------:R-:W5:Y:S04]  /*35c0*/  LDS.128 R128, [R0+0x500] ;  /* 0x0005000000807984 */ /* 0x000f680000000c00 */
[----:B------:R-:W5:Y:S04]  /*35d0*/  LDS.128 R124, [R0+0x600] ;  /* 0x00060000007c7984 */ /* 0x000f680000000c00 */
[----:B------:R-:W5:Y:S01]  /*35e0*/  LDS.128 R120, [R0+0x700] ;  /* 0x0007000000787984 */ /* 0x000f620000000c00 */
[----:B------:R-:W-:Y:S01]  /*35f0*/  IMAD.MOV.U32 R191, RZ, RZ, R106 ;  /* 0x000000ffffbf7224 */ /* 0x000fe200078e006a */
[----:B------:R-:W-:Y:S01]  /*3600*/  BAR.SYNC.DEFER_BLOCKING 0x0 ;  /* 0x0000000000007b1d */ /* 0x000fe20000010000 */
[----:B------:R-:W-:-:S02]  /*3610*/  IMAD.MOV.U32 R88, RZ, RZ, R89 ;  /* 0x000000ffff587224 */ /* 0x000fc400078e0059 */
        /* <DEDUP_REMOVED lines=9> */
[----:B------:R-:W-:Y:S01]  /*36b0*/  IMAD.MOV.U32 R90, RZ, RZ, R105 ;  /* 0x000000ffff5a7224 */ /* 0x000fe200078e0069 */
[----:B------:R2:W-:Y:S01]  /*36c0*/  STS.128 [R2+UR12], R188 ;  /* 0x000000bc02007988 */ /* 0x0005e20008000c0c */
[----:B------:R-:W-:Y:S02]  /*36d0*/  IMAD.MOV.U32 R91, RZ, RZ, R107 ;  /* 0x000000ffff5b7224 */ /* 0x000fe400078e006b */
[----:B------:R-:W-:Y:S01]  /*36e0*/  IMAD.MOV.U32 R92, RZ, RZ, R93 ;  /* 0x000000ffff5c7224 */ /* 0x000fe200078e005d */
[----:B------:R-:W-:Y:S01]  /*36f0*/  STS.128 [R2+UR12+0x800], R192 ;  /* 0x000800c002007988 */ /* 0x000fe20008000c0c */
[----:B------:R-:W-:Y:S01]  /*3700*/  IMAD.MOV.U32 R96, RZ, RZ, R97 ;  /* 0x000000ffff607224 */ /* 0x000fe200078e0061 */
[----:B------:R-:W-:Y:S01]  /*3710*/  MOV R94, R109 ;  /* 0x0000006d005e7202 */ /* 0x000fe20000000f00 */
[----:B------:R-:W-:Y:S01]  /*3720*/  IMAD.MOV.U32 R93, RZ, RZ, R95 ;  /* 0x000000ffff5d7224 */ /* 0x000fe200078e005f */
[----:B------:R-:W-:Y:S01]  /*3730*/  STS.128 [R2+UR12+0x1000], R196 ;  /* 0x001000c402007988 */ /* 0x000fe20008000c0c */
[----:B------:R-:W-:Y:S01]  /*3740*/  IMAD.MOV.U32 R97, RZ, RZ, R99 ;  /* 0x000000ffff617224 */ /* 0x000fe200078e0063 */
[----:B--2---:R-:W-:Y:S01]  /*3750*/  MOV R188, R100 ;  /* 0x0000006400bc7202 */ /* 0x004fe20000000f00 */
[----:B------:R-:W-:-:S02]  /*3760*/  IMAD.MOV.U32 R189, RZ, RZ, R102 ;  /* 0x000000ffffbd7224 */ /* 0x000fc400078e0066 */
[----:B------:R-:W-:Y:S02]  /*3770*/  IMAD.MOV.U32 R190, RZ, RZ, R116 ;  /* 0x000000ffffbe7224 */ /* 0x000fe400078e0074 */
[----:B------:R-:W-:Y:S02]  /*3780*/  IMAD.MOV.U32 R191, RZ, RZ, R118 ;  /* 0x000000ffffbf7224 */ /* 0x000fe400078e0076 */
[----:B------:R-:W-:-:S03]  /*3790*/  IMAD.MOV.U32 R95, RZ, RZ, R111 ;  /* 0x000000ffff5f7224 */ /* 0x000fc600078e006f */
[----:B------:R-:W-:Y:S01]  /*37a0*/  STS.128 [R2+UR12+0x1800], R188 ;  /* 0x001800bc02007988 */ /* 0x000fe20008000c0c */
[----:B------:R-:W-:Y:S02]  /*37b0*/  IMAD.MOV.U32 R98, RZ, RZ, R113 ;  /* 0x000000ffff627224 */ /* 0x000fe400078e0071 */
[----:B------:R-:W-:Y:S01]  /*37c0*/  IMAD.MOV.U32 R99, RZ, RZ, R115 ;  /* 0x000000ffff637224 */ /* 0x000fe200078e0073 */
[----:B------:R2:W-:Y:S04]  /*37d0*/  STS.128 [R3+UR12], R88 ;  /* 0x0000005803007988 */ /* 0x0005e80008000c0c */
[----:B------:R-:W-:Y:S04]  /*37e0*/  STS.128 [R3+UR12+0x800], R92 ;  /* 0x0008005c03007988 */ /* 0x000fe80008000c0c */
[----:B------:R-:W-:Y:S01]  /*37f0*/  STS.128 [R3+UR12+0x1000], R96 ;  /* 0x0010006003007988 */ /* 0x000fe20008000c0c */
[----:B--2---:R-:W-:-:S02]  /*3800*/  IMAD.MOV.U32 R88, RZ, RZ, R101 ;  /* 0x000000ffff587224 */ /* 0x004fc400078e0065 */
[----:B------:R-:W-:Y:S02]  /*3810*/  IMAD.MOV.U32 R89, RZ, RZ, R103 ;  /* 0x000000ffff597224 */ /* 0x000fe400078e0067 */
[----:B------:R-:W-:Y:S02]  /*3820*/  IMAD.MOV.U32 R90, RZ, RZ, R117 ;  /* 0x000000ffff5a7224 */ /* 0x000fe400078e0075 */
[----:B------:R-:W-:-:S05]  /*3830*/  IMAD.MOV.U32 R91, RZ, RZ, R119 ;  /* 0x000000ffff5b7224 */ /* 0x000fca00078e0077 */
[----:B------:R-:W-:Y:S01]  /*3840*/  STS.128 [R3+UR12+0x1800], R88 ;  /* 0x0018005803007988 */ /* 0x000fe20008000c0c */
[----:B------:R-:W-:Y:S01]  /*3850*/  BAR.SYNC.DEFER_BLOCKING 0x0 ;  /* 0x0000000000007b1d */ /* 0x000fe20000010000 */
[----:B------:R-:W-:Y:S01]  /*3860*/  MOV R188, R56 ;  /* 0x0000003800bc7202 */ /* 0x000fe20000000f00 */
[----:B------:R-:W-:Y:S02]  /*3870*/  IMAD.MOV.U32 R189, RZ, RZ, R58 ;  /* 0x000000ffffbd7224 */ /* 0x000fe400078e003a */
[----:B------:R-:W-:Y:S02]  /*3880*/  IMAD.MOV.U32 R190, RZ, RZ, R72 ;  /* 0x000000ffffbe7224 */ /* 0x000fe400078e0048 */
[----:B------:R-:W2:Y:S04]  /*3890*/  LDS.128 R116, [R0] ;  /* 0x0000000000747984 */ /* 0x000ea80000000c00 */
[----:B------:R-:W2:Y:S04]  /*38a0*/  LDS.128 R112, [R0+0x100] ;  /* 0x0001000000707984 */ /* 0x000ea80000000c00 */
[----:B------:R-:W2:Y:S04]  /*38b0*/  LDS.128 R108, [R0+0x200] ;  /* 0x00020000006c7984 */ /* 0x000ea80000000c00 */
[----:B------:R-:W2:Y:S04]  /*38c0*/  LDS.128 R104, [R0+0x300] ;  /* 0x0003000000687984 */ /* 0x000ea80000000c00 */
[----:B------:R-:W2:Y:S04]  /*38d0*/  LDS.128 R100, [R0+0x400] ;  /* 0x0004000000647984 */ /* 0x000ea80000000c00 */
[----:B------:R-:W2:Y:S04]  /*38e0*/  LDS.128 R96, [R0+0x500] ;  /* 0x0005000000607984 */ /* 0x000ea80000000c00 */
[----:B------:R-:W2:Y:S04]  /*38f0*/  LDS.128 R92, [R0+0x600] ;  /* 0x00060000005c7984 */ /* 0x000ea80000000c00 */
[----:B------:R-:W2:Y:S01]  /*3900*/  LDS.128 R88, [R0+0x700] ;  /* 0x0007000000587984 */ /* 0x000ea20000000c00 */
[----:B------:R-:W-:Y:S01]  /*3910*/  IMAD.MOV.U32 R191, RZ, RZ, R74 ;  /* 0x000000ffffbf7224 */ /* 0x000fe200078e004a */
[----:B------:R-:W-:Y:S01]  /*3920*/  BAR.SYNC.DEFER_BLOCKING 0x0 ;  /* 0x0000000000007b1d */ /* 0x000fe20000010000 */
[----:B------:R-:W-:Y:S01]  /*3930*/  IMAD.MOV.U32 R56, RZ, RZ, R57 ;  /* 0x000000ffff387224 */ /* 0x000fe200078e0039 */
[----:B------:R-:W-:Y:S01]  /*3940*/  MOV R198, R80 ;  /* 0x0000005000c67202 */ /* 0x000fe20000000f00 */
        /* <DEDUP_REMOVED lines=9> */
[----:B------:R-:W-:Y:S01]  /*39e0*/  IMAD.MOV.U32 R59, RZ, RZ, R75 ;  /* 0x000000ffff3b7224 */ /* 0x000fe200078e004b */
[----:B------:R0:W-:Y:S01]  /*39f0*/  STS.128 [R2+UR12], R188 ;  /* 0x000000bc02007988 */ /* 0x0001e20008000c0c */
[----:B------:R-:W-:Y:S01]  /*3a00*/  MOV R60, R61 ;  /* 0x0000003d003c7202 */ /* 0x000fe20000000f00 */
[----:B------:R-:W-:Y:S02]  /*3a10*/  IMAD.MOV.U32 R61, RZ, RZ, R63 ;  /* 0x000000ffff3d7224 */ /* 0x000fe400078e003f */
[----:B------:R1:W-:Y:S01]  /*3a20*/  STS.128 [R2+UR12+0x800], R192 ;  /* 0x000800c002007988 */ /* 0x0003e20008000c0c */
[----:B------:R-:W-:-:S03]  /*3a30*/  IMAD.MOV.U32 R62, RZ, RZ, R77 ;  /* 0x000000ffff3e7224 */ /* 0x000fc600078e004d */
[----:B------:R-:W-:Y:S01]  /*3a40*/  STS.128 [R2+UR12+0x1000], R196 ;  /* 0x001000c402007988 */ /* 0x000fe20008000c0c */
[----:B------:R-:W-:Y:S02]  /*3a50*/  IMAD.MOV.U32 R63, RZ, RZ, R79 ;  /* 0x000000ffff3f7224 */ /* 0x000fe400078e004f */
[----:B0-----:R-:W-:Y:S02]  /*3a60*/  IMAD.MOV.U32 R188, RZ, RZ, R68 ;  /* 0x000000ffffbc7224 */ /* 0x001fe400078e0044 */
[----:B------:R-:W-:Y:S02]  /*3a70*/  IMAD.MOV.U32 R189, RZ, RZ, R70 ;  /* 0x000000ffffbd7224 */ /* 0x000fe400078e0046 */
[----:B------:R-:W-:Y:S02]  /*3a80*/  IMAD.MOV.U32 R190, RZ, RZ, R84 ;  /* 0x000000ffffbe7224 */ /* 0x000fe400078e0054 */
[----:B------:R-:W-:Y:S02]  /*3a90*/  IMAD.MOV.U32 R191, RZ, RZ, R86 ;  /* 0x000000ffffbf7224 */ /* 0x000fe400078e0056 */
[----:B-1----:R-:W-:-:S03]  /*3aa0*/  IMAD.MOV.U32 R192, RZ, RZ, R65 ;  /* 0x000000ffffc07224 */ /* 0x002fc600078e0041 */
[----:B------:R-:W-:Y:S01]  /*3ab0*/  STS.128 [R2+UR12+0x1800], R188 ;  /* 0x001800bc02007988 */ /* 0x000fe20008000c0c */
[----:B------:R-:W-:Y:S02]  /*3ac0*/  IMAD.MOV.U32 R193, RZ, RZ, R67 ;  /* 0x000000ffffc17224 */ /* 0x000fe400078e0043 */
[----:B------:R-:W-:Y:S01]  /*3ad0*/  IMAD.MOV.U32 R194, RZ, RZ, R81 ;  /* 0x000000ffffc27224 */ /* 0x000fe200078e0051 */
[----:B------:R0:W-:Y:S01]  /*3ae0*/  STS.128 [R3+UR12], R56 ;  /* 0x0000003803007988 */ /* 0x0001e20008000c0c */
[----:B------:R-:W-:-:S03]  /*3af0*/  IMAD.MOV.U32 R195, RZ, RZ, R83 ;  /* 0x000000ffffc37224 */ /* 0x000fc600078e0053 */
[----:B------:R-:W-:Y:S04]  /*3b00*/  STS.128 [R3+UR12+0x800], R60 ;  /* 0x0008003c03007988 */ /* 0x000fe80008000c0c */
[----:B------:R1:W-:Y:S01]  /*3b10*/  STS.128 [R3+UR12+0x1000], R192 ;  /* 0x001000c003007988 */ /* 0x0003e20008000c0c */
[----:B0-----:R-:W-:Y:S01]  /*3b20*/  IMAD.MOV.U32 R56, RZ, RZ, R69 ;  /* 0x000000ffff387224 */ /* 0x001fe200078e0045 */
[----:B------:R-:W-:Y:S01]  /*3b30*/  MOV R57, R71 ;  /* 0x0000004700397202 */ /* 0x000fe20000000f00 */
[----:B------:R-:W-:Y:S02]  /*3b40*/  IMAD.MOV.U32 R58, RZ, RZ, R85 ;  /* 0x000000ffff3a7224 */ /* 0x000fe400078e0055 */
[----:B------:R-:W-:-:S05]  /*3b50*/  IMAD.MOV.U32 R59, RZ, RZ, R87 ;  /* 0x000000ffff3b7224 */ /* 0x000fca00078e0057 */
[----:B------:R-:W-:Y:S01]  /*3b60*/  STS.128 [R3+UR12+0x1800], R56 ;  /* 0x0018003803007988 */ /* 0x000fe20008000c0c */
[----:B------:R-:W-:Y:S01]  /*3b70*/  BAR.SYNC.DEFER_BLOCKING 0x0 ;  /* 0x0000000000007b1d */ /* 0x000fe20000010000 */
[----:B------:R-:W-:Y:S02]  /*3b80*/  IMAD.MOV.U32 R188, RZ, RZ, R24 ;  /* 0x000000ffffbc7224 */ /* 0x000fe400078e0018 */
[----:B------:R-:W-:-:S03]  /*3b90*/  IMAD.MOV.U32 R189, RZ, RZ, R26 ;  /* 0x000000ffffbd7224 */ /* 0x000fc600078e001a */
[----:B------:R-:W0:Y:S04]  /*3ba0*/  LDS.128 R76, [R0] ;  /* 0x00000000004c7984 */ /* 0x000e280000000c00 */
[----:B------:R-:W0:Y:S04]  /*3bb0*/  LDS.128 R72, [R0+0x100] ;  /* 0x0001000000487984 */ /* 0x000e280000000c00 */
[----:B------:R-:W0:Y:S04]  /*3bc0*/  LDS.128 R64, [R0+0x200] ;  /* 0x0002000000407984 */ /* 0x000e280000000c00 */
[----:B------:R-:W0:Y:S04]  /*3bd0*/  LDS.128 R68, [R0+0x300] ;  /* 0x0003000000447984 */ /* 0x000e280000000c00 */
[----:B------:R-:W0:Y:S04]  /*3be0*/  LDS.128 R60, [R0+0x400] ;  /* 0x00040000003c7984 */ /* 0x000e280000000c00 */
[----:B------:R-:W0:Y:S04]  /*3bf0*/  LDS.128 R56, [R0+0x500] ;  /* 0x0005000000387984 */ /* 0x000e280000000c00 */
[----:B------:R-:W0:Y:S04]  /*3c00*/  LDS.128 R84, [R0+0x600] ;  /* 0x0006000000547984 */ /* 0x000e280000000c00 */
[----:B------:R-:W0:Y:S01]  /*3c10*/  LDS.128 R80, [R0+0x700] ;  /* 0x0007000000507984 */ /* 0x000e220000000c00 */
[----:B------:R-:W-:-:S02]  /*3c20*/  IMAD.MOV.U32 R190, RZ, RZ, R40 ;  /* 0x000000ffffbe7224 */ /* 0x000fc400078e0028 */
[----:B------:R-:W-:Y:S01]  /*3c30*/  IMAD.MOV.U32 R191, RZ, RZ, R42 ;  /* 0x000000ffffbf7224 */ /* 0x000fe200078e002a */
[----:B------:R-:W-:Y:S01]  /*3c40*/  BAR.SYNC.DEFER_BLOCKING 0x0 ;  /* 0x0000000000007b1d */ /* 0x000fe20000010000 */
[----:B------:R-:W-:Y:S01]  /*3c50*/  IMAD.MOV.U32 R24, RZ, RZ, R25 ;  /* 0x000000ffff187224 */ /* 0x000fe200078e0019 */
[----:B-1----:R-:W-:Y:S01]  /*3c60*/  MOV R194, R44 ;  /* 0x0000002c00c27202 */ /* 0x002fe20000000f00 */
        /* <DEDUP_REMOVED lines=9> */
[----:B------:R-:W-:Y:S01]  /*3d00*/  IMAD.MOV.U32 R27, RZ, RZ, R43 ;  /* 0x000000ffff1b7224 */ /* 0x000fe200078e002b */
[----:B------:R1:W-:Y:S01]  /*3d10*/  STS.128 [R2+UR12], R188 ;  /* 0x000000bc02007988 */ /* 0x0003e20008000c0c */
[----:B------:R-:W-:-:S03]  /*3d20*/  MOV R28, R33 ;  /* 0x00000021001c7202 */ /* 0x000fc60000000f00 */
[----:B------:R3:W-:Y:S04]  /*3d30*/  STS.128 [R2+UR12+0x800], R192 ;  /* 0x000800c002007988 */ /* 0x0007e80008000c0c */
[----:B------:R4:W-:Y:S01]  /*3d40*/  STS.128 [R2+UR12+0x1000], R196 ;  /* 0x001000c402007988 */ /* 0x0009e20008000c0c */
[----:B-1----:R-:W-:Y:S01]  /*3d50*/  IMAD.MOV.U32 R188, RZ, RZ, R36 ;  /* 0x000000ffffbc7224 */ /* 0x002fe200078e0024 */
[----:B------:R-:W-:Y:S01]  /*3d60*/  MOV R191, R54 ;  /* 0x0000003600bf7202 */ /* 0x000fe20000000f00 */
[----:B------:R-:W-:Y:S02]  /*3d70*/  IMAD.MOV.U32 R189, RZ, RZ, R38 ;  /* 0x000000ffffbd7224 */ /* 0x000fe400078e0026 */
[----:B------:R-:W-:Y:S01]  /*3d80*/  IMAD.MOV.U32 R190, RZ, RZ, R52 ;  /* 0x000000ffffbe7224 */ /* 0x000fe200078e0034 */
[----:B---3--:R-:W3:Y:S04]  /*3d90*/  LDL.LU.64 R192, [R1+0x8] ;  /* 0x0000080001c07983 */ /* 0x008ee80000300a00 */
[----:B------:R-:W-:Y:S01]  /*3da0*/  STS.128 [R2+UR12+0x1800], R188 ;  /* 0x001800bc02007988 */ /* 0x000fe20008000c0c */
[----:B------:R-:W-:-:S03]  /*3db0*/  IMAD.MOV.U32 R30, RZ, RZ, R49 ;  /* 0x000000ffff1e7224 */ /* 0x000fc600078e0031 */
[----:B------:R1:W-:Y:S01]  /*3dc0*/  STS.128 [R3+UR12], R24 ;  /* 0x0000001803007988 */ /* 0x0003e20008000c0c */
[----:B------:R-:W-:Y:S02]  /*3dd0*/  IMAD.MOV.U32 R32, RZ, RZ, R37 ;  /* 0x000000ffff207224 */ /* 0x000fe400078e0025 */
[----:B------:R-:W-:Y:S01]  /*3de0*/  IMAD.MOV.U32 R33, RZ, RZ, R39 ;  /* 0x000000ffff217224 */ /* 0x000fe200078e0027 */
[----:B------:R-:W5:Y:S01]  /*3df0*/  LDL.LU.64 R194, [R1] ;  /* 0x0000000001c27983 */ /* 0x000f620000300a00 */
[----:B------:R-:W-:-:S03]  /*3e00*/  IMAD.MOV.U32 R34, RZ, RZ, R53 ;  /* 0x000000ffff227224 */ /* 0x000fc600078e0035 */
[----:B----4-:R-:W4:Y:S04]  /*3e10*/  LDL.LU.64 R196, [R1+0x18] ;  /* 0x0000180001c47983 */ /* 0x010f280000300a00 */
[----:B------:R-:W2:Y:S01]  /*3e20*/  LDL.LU.64 R198, [R1+0x10] ;  /* 0x0000100001c67983 */ /* 0x000ea20000300a00 */
[----:B-1----:R-:W-:-:S03]  /*3e30*/  IMAD.MOV.U32 R24, RZ, RZ, R29 ;  /* 0x000000ffff187224 */ /* 0x002fc600078e001d */
[----:B------:R-:W3:Y:S01]  /*3e40*/  LDL.LU.64 R188, [R1+0x28] ;  /* 0x0000280001bc7983 */ /* 0x000ee20000300a00 */
[----:B------:R-:W-:Y:S02]  /*3e50*/  IMAD.MOV.U32 R25, RZ, RZ, R31 ;  /* 0x000000ffff197224 */ /* 0x000fe400078e001f */
[----:B------:R-:W-:Y:S01]  /*3e60*/  IMAD.MOV.U32 R29, RZ, RZ, R35 ;  /* 0x000000ffff1d7224 */ /* 0x000fe200078e0023 */
[----:B------:R-:W5:Y:S01]  /*3e70*/  LDL.LU.64 R190, [R1+0x20] ;  /* 0x0000200001be7983 */ /* 0x000f620000300a00 */
[----:B------:R-:W-:Y:S02]  /*3e80*/  IMAD.MOV.U32 R26, RZ, RZ, R45 ;  /* 0x000000ffff1a7224 */ /* 0x000fe400078e002d */
[----:B------:R-:W-:Y:S02]  /*3e90*/  IMAD.MOV.U32 R27, RZ, RZ, R47 ;  /* 0x000000ffff1b7224 */ /* 0x000fe400078e002f */
[----:B------:R-:W-:Y:S02]  /*3ea0*/  IMAD.MOV.U32 R31, RZ, RZ, R51 ;  /* 0x000000ffff1f7224 */ /* 0x000fe400078e0033 */
[----:B------:R-:W-:Y:S01]  /*3eb0*/  IMAD.MOV.U32 R35, RZ, RZ, R55 ;  /* 0x000000ffff237224 */ /* 0x000fe200078e0037 */
[----:B------:R-:W-:Y:S04]  /*3ec0*/  STS.128 [R3+UR12+0x800], R24 ;  /* 0x0008001803007988 */ /* 0x000fe80008000c0c */
[----:B------:R-:W-:Y:S04]  /*3ed0*/  STS.128 [R3+UR12+0x1000], R28 ;  /* 0x0010001c03007988 */ /* 0x000fe80008000c0c */
[----:B------:R1:W-:Y:S01]  /*3ee0*/  STS.128 [R3+UR12+0x1800], R32 ;  /* 0x0018002003007988 */ /* 0x0003e20008000c0c */
[----:B------:R-:W-:Y:S06]  /*3ef0*/  BAR.SYNC.DEFER_BLOCKING 0x0 ;  /* 0x0000000000007b1d */ /* 0x000fec0000010000 */
[----:B-1----:R-:W4:Y:S04]  /*3f00*/  LDL.LU.64 R2, [R1+0x30] ;  /* 0x0000300001027983 */ /* 0x002f280000300a00 */
[----:B------:R-:W-:Y:S04]  /*3f10*/  STG.E desc[UR14][R250.64], R148 ;  /* 0x00000094fa007986 */ /* 0x000fe8000c10190e */
[----:B------:R1:W-:Y:S04]  /*3f20*/  STG.E desc[UR14][R250.64+0x80], R150 ;  /* 0x00008096fa007986 */ /* 0x0003e8000c10190e */
[----:B------:R-:W0:Y:S04]  /*3f30*/  LDS.128 R24, [R0] ;  /* 0x0000000000187984 */ /* 0x000e280000000c00 */
[----:B------:R-:W0:Y:S04]  /*3f40*/  LDS.128 R28, [R0+0x100] ;  /* 0x00010000001c7984 */ /* 0x000e280000000c00 */
[----:B-1----:R-:W2:Y:S04]  /*3f50*/  LDL.LU.64 R250, [R1+0x60] ;  /* 0x0000600001fa7983 */ /* 0x002ea80000300a00 */
[----:B------:R-:W1:Y:S04]  /*3f60*/  LDS.128 R32, [R0+0x200] ;  /* 0x0002000000207984 */ /* 0x000e680000000c00 */
[----:B------:R-:W1:Y:S04]  /*3f70*/  LDS.128 R36, [R0+0x300] ;  /* 0x0003000000247984 */ /* 0x000e680000000c00 */
[----:B------:R-:W1:Y:S04]  /*3f80*/  LDS.128 R40, [R0+0x400] ;  /* 0x0004000000287984 */ /* 0x000e680000000c00 */
[----:B------:R-:W1:Y:S04]  /*3f90*/  LDS.128 R44, [R0+0x500] ;  /* 0x00050000002c7984 */ /* 0x000e680000000c00 */
[----:B------:R-:W1:Y:S04]  /*3fa0*/  LDS.128 R48, [R0+0x600] ;  /* 0x0006000000307984 */ /* 0x000e680000000c00 */
[----:B------:R-:W1:Y:S04]  /*3fb0*/  LDS.128 R52, [R0+0x700] ;  /* 0x0007000000347984 */ /* 0x000e680000000c00 */
[----:B--2---:R-:W-:Y:S04]  /*3fc0*/  STG.E desc[UR14][R250.64], R144 ;  /* 0x00000090fa007986 */ /* 0x004fe8000c10190e */
[----:B------:R2:W-:Y:S04]  /*3fd0*/  STG.E desc[UR14][R250.64+0x80], R146 ;  /* 0x00008092fa007986 */ /* 0x0005e8000c10190e */
[----:B--2---:R-:W2:Y:S04]  /*3fe0*/  LDL.LU.64 R250, [R1+0x58] ;  /* 0x0000580001fa7983 */ /* 0x004ea80000300a00 */
[----:B--2---:R-:W-:Y:S04]  /*3ff0*/  STG.E desc[UR14][R250.64], R149 ;  /* 0x00000095fa007986 */ /* 0x004fe8000c10190e */
[----:B------:R2:W-:Y:S04]  /*4000*/  STG.E desc[UR14][R250.64+0x80], R151 ;  /* 0x00008097fa007986 */ /* 0x0005e8000c10190e */
[----:B--2---:R-:W2:Y:S04]  /*4010*/  LDL.LU.64 R250, [R1+0x50] ;  /* 0x0000500001fa7983 */ /* 0x004ea80000300a00 */
[----:B----4-:R-:W-:Y:S04]  /*4020*/  STG.E desc[UR14][R2.64], R145 ;  /* 0x0000009102007986 */ /* 0x010fe8000c10190e */
[----:B------:R-:W-:Y:S04]  /*4030*/  STG.E desc[UR14][R2.64+0x80], R147 ;  /* 0x0000809302007986 */ /* 0x000fe8000c10190e */
[----:B---3--:R-:W-:Y:S04]  /*4040*/  STG.E desc[UR14][R188.64], R140 ;  /* 0x0000008cbc007986 */ /* 0x008fe8000c10190e */
[----:B------:R-:W-:Y:S04]  /*4050*/  STG.E desc[UR14][R188.64+0x80], R142 ;  /* 0x0000808ebc007986 */ /* 0x000fe8000c10190e */
[----:B-----5:R-:W-:Y:S04]  /*4060*/  STG.E desc[UR14][R190.64], R136 ;  /* 0x00000088be007986 */ /* 0x020fe8000c10190e */
[----:B------:R-:W-:Y:S04]  /*4070*/  STG.E desc[UR14][R190.64+0x80], R138 ;  /* 0x0000808abe007986 */ /* 0x000fe8000c10190e */
        /* <DEDUP_REMOVED lines=8> */
[----:B--2---:R-:W-:Y:S04]  /*4100*/  STG.E desc[UR14][R250.64], R133 ;  /* 0x00000085fa007986 */ /* 0x004fe8000c10190e */
        /* <DEDUP_REMOVED lines=43> */
[----:B0-----:R-:W-:Y:S04]  /*43c0*/  STG.E desc[UR14][R206.64], R76 ;  /* 0x0000004cce007986 */ /* 0x001fe8000c10190e */
        /* <DEDUP_REMOVED lines=39> */
[----:B-1----:R-:W-:Y:S04]  /*4640*/  STG.E desc[UR14][R166.64], R32 ;  /* 0x00000020a6007986 */ /* 0x002fe8000c10190e */
        /* <DEDUP_REMOVED lines=22> */
[----:B------:R-:W-:Y:S01]  /*47b0*/  STG.E desc[UR14][R6.64+0x80], R55 ;  /* 0x0000803706007986 */ /* 0x000fe2000c10190e */
[----:B------:R-:W-:Y:S05]  /*47c0*/  EXIT ;  /* 0x000000000000794d */ /* 0x000fea0003800000 */
.L_x_0:
[----:B------:R-:W-:-:S00]  /*47d0*/  BRA `(.L_x_0) ;  /* 0xfffffffc00fc7947 */ /* 0x000fc0000383ffff */
[----:B------:R-:W-:-:S00]  /*47e0*/  NOP ;  /* 0x0000000000007918 */ /* 0x000fc00000000000 */
        /* <DEDUP_REMOVED lines=9> */
.L_x_1:


//--------------------- .nv.shared.gluon_mma      --------------------------
	.section	.nv.shared.gluon_mma,"aw",@nobits
	.sectionflags	@""
	.align	16
	.zero		1024


//--------------------- .nv.shared.reserved.0     --------------------------
	.section	.nv.shared.reserved.0,"aw",@nobits
	.weak		__nv_reservedSMEM_offset_0_alias
	.size		__nv_reservedSMEM_offset_0_alias, 0, 0
	.other		__nv_reservedSMEM_offset_0_alias,@"STO_CUDA_RESERVED_SHARED STV_DEFAULT"
__nv_reservedSMEM_offset_0_alias:
	.zero		0


//--------------------- .nv.constant0.gluon_mma   --------------------------
	.section	.nv.constant0.gluon_mma,"a",@progbits
	.sectionflags	@""
	.align	4
.nv.constant0.gluon_mma:
	.zero		568


//--------------------- SYMBOLS --------------------------

	.type		.nv.reservedSmem.offset0,@object
	.size		.nv.reservedSmem.offset0,0x4
